//
// Generated by NVIDIA NVVM Compiler
//
// Compiler Build ID: CL-36424714
// Cuda compilation tools, release 13.0, V13.0.88
// Based on NVVM 20.0.0
//

.version 9.0
.target sm_100
.address_size 64

	// .globl	forward

.visible .entry forward(
	.param .u64 .ptr .align 1 forward_param_0,
	.param .u64 .ptr .align 1 forward_param_1,
	.param .u64 .ptr .align 1 forward_param_2,
	.param .u64 .ptr .align 1 forward_param_3,
	.param .u32 forward_param_4,
	.param .u32 forward_param_5,
	.param .u32 forward_param_6,
	.param .u32 forward_param_7,
	.param .u32 forward_param_8,
	.param .u32 forward_param_9,
	.param .u32 forward_param_10,
	.param .u32 forward_param_11
)
{
	.reg .pred 	%p<17>;
	.reg .b32 	%r<122>;
	.reg .b32 	%f<125>;
	.reg .b64 	%rd<139>;

	ld.param.u64 	%rd5, [forward_param_0];
	ld.param.u64 	%rd6, [forward_param_2];
	ld.param.u32 	%r30, [forward_param_4];
	ld.param.u32 	%r33, [forward_param_7];
	ld.param.u32 	%r34, [forward_param_8];
	ld.param.u32 	%r36, [forward_param_9];
	ld.param.u32 	%r35, [forward_param_10];
	ld.param.u32 	%r37, [forward_param_11];
	cvta.to.global.u64 	%rd1, %rd6;
	cvta.to.global.u64 	%rd2, %rd5;
	mov.u32 	%r38, %ctaid.x;
	mov.u32 	%r39, %ntid.x;
	mov.u32 	%r40, %tid.x;
	mad.lo.s32 	%r1, %r38, %r39, %r40;
	mul.lo.s32 	%r2, %r37, %r35;
	mul.lo.s32 	%r41, %r2, %r36;
	setp.ge.u32 	%p1, %r1, %r41;
	mov.f32 	%f123, 0f00000000;
	@%p1 bra 	$L__BB0_21;
	div.u32 	%r3, %r1, %r2;
	mul.lo.s32 	%r42, %r3, %r2;
	sub.s32 	%r43, %r1, %r42;
	div.u32 	%r4, %r43, %r35;
	setp.eq.s32 	%p2, %r30, 0;
	@%p2 bra 	$L__BB0_20;
	setp.eq.s32 	%p3, %r34, 0;
	setp.eq.s32 	%p4, %r33, 0;
	or.pred  	%p5, %p3, %p4;
	@%p5 bra 	$L__BB0_20;
	and.b32  	%r5, %r33, 15;
	and.b32  	%r6, %r33, 7;
	and.b32  	%r7, %r33, -16;
	and.b32  	%r8, %r33, 3;
	neg.s32 	%r9, %r7;
	rem.u32 	%r10, %r1, %r35;
	mov.f32 	%f123, 0f00000000;
	mov.b32 	%r115, 0;
$L__BB0_4:
	ld.param.u32 	%r114, [forward_param_6];
	mad.lo.s32 	%r12, %r115, %r114, %r4;
	mad.lo.s32 	%r46, %r3, %r30, %r115;
	mul.lo.s32 	%r13, %r46, %r34;
	mov.b32 	%r116, 0;
$L__BB0_5:
	ld.param.u32 	%r113, [forward_param_5];
	setp.lt.u32 	%p6, %r33, 16;
	add.s32 	%r48, %r12, %r116;
	mad.lo.s32 	%r15, %r48, %r113, %r10;
	add.s32 	%r49, %r13, %r116;
	mul.lo.s32 	%r16, %r49, %r33;
	mov.b32 	%r120, 0;
	@%p6 bra 	$L__BB0_8;
	mov.b32 	%r118, 0;
	mov.u32 	%r117, %r9;
$L__BB0_7:
	.pragma "nounroll";
	add.s32 	%r51, %r15, %r118;
	mul.wide.u32 	%rd7, %r51, 4;
	add.s64 	%rd8, %rd2, %rd7;
	ld.global.f32 	%f22, [%rd8];
	add.s32 	%r52, %r118, %r16;
	mul.wide.u32 	%rd9, %r52, 4;
	add.s64 	%rd10, %rd1, %rd9;
	ld.global.f32 	%f23, [%rd10];
	fma.rn.f32 	%f24, %f22, %f23, %f123;
	add.s32 	%r53, %r51, 1;
	mul.wide.u32 	%rd11, %r53, 4;
	add.s64 	%rd12, %rd2, %rd11;
	ld.global.f32 	%f25, [%rd12];
	add.s32 	%r54, %r52, 1;
	mul.wide.u32 	%rd13, %r54, 4;
	add.s64 	%rd14, %rd1, %rd13;
	ld.global.f32 	%f26, [%rd14];
	fma.rn.f32 	%f27, %f25, %f26, %f24;
	add.s32 	%r55, %r51, 2;
	mul.wide.u32 	%rd15, %r55, 4;
	add.s64 	%rd16, %rd2, %rd15;
	ld.global.f32 	%f28, [%rd16];
	add.s32 	%r56, %r52, 2;
	mul.wide.u32 	%rd17, %r56, 4;
	add.s64 	%rd18, %rd1, %rd17;
	ld.global.f32 	%f29, [%rd18];
	fma.rn.f32 	%f30, %f28, %f29, %f27;
	add.s32 	%r57, %r51, 3;
	mul.wide.u32 	%rd19, %r57, 4;
	add.s64 	%rd20, %rd2, %rd19;
	ld.global.f32 	%f31, [%rd20];
	add.s32 	%r58, %r52, 3;
	mul.wide.u32 	%rd21, %r58, 4;
	add.s64 	%rd22, %rd1, %rd21;
	ld.global.f32 	%f32, [%rd22];
	fma.rn.f32 	%f33, %f31, %f32, %f30;
	add.s32 	%r59, %r51, 4;
	mul.wide.u32 	%rd23, %r59, 4;
	add.s64 	%rd24, %rd2, %rd23;
	ld.global.f32 	%f34, [%rd24];
	add.s32 	%r60, %r52, 4;
	mul.wide.u32 	%rd25, %r60, 4;
	add.s64 	%rd26, %rd1, %rd25;
	ld.global.f32 	%f35, [%rd26];
	fma.rn.f32 	%f36, %f34, %f35, %f33;
	add.s32 	%r61, %r51, 5;
	mul.wide.u32 	%rd27, %r61, 4;
	add.s64 	%rd28, %rd2, %rd27;
	ld.global.f32 	%f37, [%rd28];
	add.s32 	%r62, %r52, 5;
	mul.wide.u32 	%rd29, %r62, 4;
	add.s64 	%rd30, %rd1, %rd29;
	ld.global.f32 	%f38, [%rd30];
	fma.rn.f32 	%f39, %f37, %f38, %f36;
	add.s32 	%r63, %r51, 6;
	mul.wide.u32 	%rd31, %r63, 4;
	add.s64 	%rd32, %rd2, %rd31;
	ld.global.f32 	%f40, [%rd32];
	add.s32 	%r64, %r52, 6;
	mul.wide.u32 	%rd33, %r64, 4;
	add.s64 	%rd34, %rd1, %rd33;
	ld.global.f32 	%f41, [%rd34];
	fma.rn.f32 	%f42, %f40, %f41, %f39;
	add.s32 	%r65, %r51, 7;
	mul.wide.u32 	%rd35, %r65, 4;
	add.s64 	%rd36, %rd2, %rd35;
	ld.global.f32 	%f43, [%rd36];
	add.s32 	%r66, %r52, 7;
	mul.wide.u32 	%rd37, %r66, 4;
	add.s64 	%rd38, %rd1, %rd37;
	ld.global.f32 	%f44, [%rd38];
	fma.rn.f32 	%f45, %f43, %f44, %f42;
	add.s32 	%r67, %r51, 8;
	mul.wide.u32 	%rd39, %r67, 4;
	add.s64 	%rd40, %rd2, %rd39;
	ld.global.f32 	%f46, [%rd40];
	add.s32 	%r68, %r52, 8;
	mul.wide.u32 	%rd41, %r68, 4;
	add.s64 	%rd42, %rd1, %rd41;
	ld.global.f32 	%f47, [%rd42];
	fma.rn.f32 	%f48, %f46, %f47, %f45;
	add.s32 	%r69, %r51, 9;
	mul.wide.u32 	%rd43, %r69, 4;
	add.s64 	%rd44, %rd2, %rd43;
	ld.global.f32 	%f49, [%rd44];
	add.s32 	%r70, %r52, 9;
	mul.wide.u32 	%rd45, %r70, 4;
	add.s64 	%rd46, %rd1, %rd45;
	ld.global.f32 	%f50, [%rd46];
	fma.rn.f32 	%f51, %f49, %f50, %f48;
	add.s32 	%r71, %r51, 10;
	mul.wide.u32 	%rd47, %r71, 4;
	add.s64 	%rd48, %rd2, %rd47;
	ld.global.f32 	%f52, [%rd48];
	add.s32 	%r72, %r52, 10;
	mul.wide.u32 	%rd49, %r72, 4;
	add.s64 	%rd50, %rd1, %rd49;
	ld.global.f32 	%f53, [%rd50];
	fma.rn.f32 	%f54, %f52, %f53, %f51;
	add.s32 	%r73, %r51, 11;
	mul.wide.u32 	%rd51, %r73, 4;
	add.s64 	%rd52, %rd2, %rd51;
	ld.global.f32 	%f55, [%rd52];
	add.s32 	%r74, %r52, 11;
	mul.wide.u32 	%rd53, %r74, 4;
	add.s64 	%rd54, %rd1, %rd53;
	ld.global.f32 	%f56, [%rd54];
	fma.rn.f32 	%f57, %f55, %f56, %f54;
	add.s32 	%r75, %r51, 12;
	mul.wide.u32 	%rd55, %r75, 4;
	add.s64 	%rd56, %rd2, %rd55;
	ld.global.f32 	%f58, [%rd56];
	add.s32 	%r76, %r52, 12;
	mul.wide.u32 	%rd57, %r76, 4;
	add.s64 	%rd58, %rd1, %rd57;
	ld.global.f32 	%f59, [%rd58];
	fma.rn.f32 	%f60, %f58, %f59, %f57;
	add.s32 	%r77, %r51, 13;
	mul.wide.u32 	%rd59, %r77, 4;
	add.s64 	%rd60, %rd2, %rd59;
	ld.global.f32 	%f61, [%rd60];
	add.s32 	%r78, %r52, 13;
	mul.wide.u32 	%rd61, %r78, 4;
	add.s64 	%rd62, %rd1, %rd61;
	ld.global.f32 	%f62, [%rd62];
	fma.rn.f32 	%f63, %f61, %f62, %f60;
	add.s32 	%r79, %r51, 14;
	mul.wide.u32 	%rd63, %r79, 4;
	add.s64 	%rd64, %rd2, %rd63;
	ld.global.f32 	%f64, [%rd64];
	add.s32 	%r80, %r52, 14;
	mul.wide.u32 	%rd65, %r80, 4;
	add.s64 	%rd66, %rd1, %rd65;
	ld.global.f32 	%f65, [%rd66];
	fma.rn.f32 	%f66, %f64, %f65, %f63;
	add.s32 	%r81, %r51, 15;
	mul.wide.u32 	%rd67, %r81, 4;
	add.s64 	%rd68, %rd2, %rd67;
	ld.global.f32 	%f67, [%rd68];
	add.s32 	%r82, %r52, 15;
	mul.wide.u32 	%rd69, %r82, 4;
	add.s64 	%rd70, %rd1, %rd69;
	ld.global.f32 	%f68, [%rd70];
	fma.rn.f32 	%f123, %f67, %f68, %f66;
	add.s32 	%r118, %r118, 16;
	add.s32 	%r117, %r117, 16;
	setp.ne.s32 	%p7, %r117, 0;
	mov.u32 	%r120, %r7;
	@%p7 bra 	$L__BB0_7;
$L__BB0_8:
	setp.eq.s32 	%p8, %r5, 0;
	@%p8 bra 	$L__BB0_18;
	add.s32 	%r83, %r5, -1;
	setp.lt.u32 	%p9, %r83, 7;
	@%p9 bra 	$L__BB0_11;
	add.s32 	%r84, %r15, %r120;
	mul.wide.u32 	%rd71, %r84, 4;
	add.s64 	%rd72, %rd2, %rd71;
	ld.global.f32 	%f70, [%rd72];
	add.s32 	%r85, %r120, %r16;
	mul.wide.u32 	%rd73, %r85, 4;
	add.s64 	%rd74, %rd1, %rd73;
	ld.global.f32 	%f71, [%rd74];
	fma.rn.f32 	%f72, %f70, %f71, %f123;
	add.s32 	%r86, %r84, 1;
	mul.wide.u32 	%rd75, %r86, 4;
	add.s64 	%rd76, %rd2, %rd75;
	ld.global.f32 	%f73, [%rd76];
	add.s32 	%r87, %r85, 1;
	mul.wide.u32 	%rd77, %r87, 4;
	add.s64 	%rd78, %rd1, %rd77;
	ld.global.f32 	%f74, [%rd78];
	fma.rn.f32 	%f75, %f73, %f74, %f72;
	add.s32 	%r88, %r84, 2;
	mul.wide.u32 	%rd79, %r88, 4;
	add.s64 	%rd80, %rd2, %rd79;
	ld.global.f32 	%f76, [%rd80];
	add.s32 	%r89, %r85, 2;
	mul.wide.u32 	%rd81, %r89, 4;
	add.s64 	%rd82, %rd1, %rd81;
	ld.global.f32 	%f77, [%rd82];
	fma.rn.f32 	%f78, %f76, %f77, %f75;
	add.s32 	%r90, %r84, 3;
	mul.wide.u32 	%rd83, %r90, 4;
	add.s64 	%rd84, %rd2, %rd83;
	ld.global.f32 	%f79, [%rd84];
	add.s32 	%r91, %r85, 3;
	mul.wide.u32 	%rd85, %r91, 4;
	add.s64 	%rd86, %rd1, %rd85;
	ld.global.f32 	%f80, [%rd86];
	fma.rn.f32 	%f81, %f79, %f80, %f78;
	add.s32 	%r92, %r84, 4;
	mul.wide.u32 	%rd87, %r92, 4;
	add.s64 	%rd88, %rd2, %rd87;
	ld.global.f32 	%f82, [%rd88];
	add.s32 	%r93, %r85, 4;
	mul.wide.u32 	%rd89, %r93, 4;
	add.s64 	%rd90, %rd1, %rd89;
	ld.global.f32 	%f83, [%rd90];
	fma.rn.f32 	%f84, %f82, %f83, %f81;
	add.s32 	%r94, %r84, 5;
	mul.wide.u32 	%rd91, %r94, 4;
	add.s64 	%rd92, %rd2, %rd91;
	ld.global.f32 	%f85, [%rd92];
	add.s32 	%r95, %r85, 5;
	mul.wide.u32 	%rd93, %r95, 4;
	add.s64 	%rd94, %rd1, %rd93;
	ld.global.f32 	%f86, [%rd94];
	fma.rn.f32 	%f87, %f85, %f86, %f84;
	add.s32 	%r96, %r84, 6;
	mul.wide.u32 	%rd95, %r96, 4;
	add.s64 	%rd96, %rd2, %rd95;
	ld.global.f32 	%f88, [%rd96];
	add.s32 	%r97, %r85, 6;
	mul.wide.u32 	%rd97, %r97, 4;
	add.s64 	%rd98, %rd1, %rd97;
	ld.global.f32 	%f89, [%rd98];
	fma.rn.f32 	%f90, %f88, %f89, %f87;
	add.s32 	%r98, %r84, 7;
	mul.wide.u32 	%rd99, %r98, 4;
	add.s64 	%rd100, %rd2, %rd99;
	ld.global.f32 	%f91, [%rd100];
	add.s32 	%r99, %r85, 7;
	mul.wide.u32 	%rd101, %r99, 4;
	add.s64 	%rd102, %rd1, %rd101;
	ld.global.f32 	%f92, [%rd102];
	fma.rn.f32 	%f123, %f91, %f92, %f90;
	add.s32 	%r120, %r120, 8;
$L__BB0_11:
	setp.eq.s32 	%p10, %r6, 0;
	@%p10 bra 	$L__BB0_18;
	add.s32 	%r100, %r6, -1;
	setp.lt.u32 	%p11, %r100, 3;
	@%p11 bra 	$L__BB0_14;
	add.s32 	%r101, %r15, %r120;
	mul.wide.u32 	%rd103, %r101, 4;
	add.s64 	%rd104, %rd2, %rd103;
	ld.global.f32 	%f94, [%rd104];
	add.s32 	%r102, %r120, %r16;
	mul.wide.u32 	%rd105, %r102, 4;
	add.s64 	%rd106, %rd1, %rd105;
	ld.global.f32 	%f95, [%rd106];
	fma.rn.f32 	%f96, %f94, %f95, %f123;
	add.s32 	%r103, %r101, 1;
	mul.wide.u32 	%rd107, %r103, 4;
	add.s64 	%rd108, %rd2, %rd107;
	ld.global.f32 	%f97, [%rd108];
	add.s32 	%r104, %r102, 1;
	mul.wide.u32 	%rd109, %r104, 4;
	add.s64 	%rd110, %rd1, %rd109;
	ld.global.f32 	%f98, [%rd110];
	fma.rn.f32 	%f99, %f97, %f98, %f96;
	add.s32 	%r105, %r101, 2;
	mul.wide.u32 	%rd111, %r105, 4;
	add.s64 	%rd112, %rd2, %rd111;
	ld.global.f32 	%f100, [%rd112];
	add.s32 	%r106, %r102, 2;
	mul.wide.u32 	%rd113, %r106, 4;
	add.s64 	%rd114, %rd1, %rd113;
	ld.global.f32 	%f101, [%rd114];
	fma.rn.f32 	%f102, %f100, %f101, %f99;
	add.s32 	%r107, %r101, 3;
	mul.wide.u32 	%rd115, %r107, 4;
	add.s64 	%rd116, %rd2, %rd115;
	ld.global.f32 	%f103, [%rd116];
	add.s32 	%r108, %r102, 3;
	mul.wide.u32 	%rd117, %r108, 4;
	add.s64 	%rd118, %rd1, %rd117;
	ld.global.f32 	%f104, [%rd118];
	fma.rn.f32 	%f123, %f103, %f104, %f102;
	add.s32 	%r120, %r120, 4;
$L__BB0_14:
	setp.eq.s32 	%p12, %r8, 0;
	@%p12 bra 	$L__BB0_18;
	setp.eq.s32 	%p13, %r8, 1;
	add.s32 	%r26, %r15, %r120;
	mul.wide.u32 	%rd119, %r26, 4;
	add.s64 	%rd120, %rd2, %rd119;
	ld.global.f32 	%f105, [%rd120];
	add.s32 	%r27, %r120, %r16;
	mul.wide.u32 	%rd121, %r27, 4;
	add.s64 	%rd122, %rd1, %rd121;
	ld.global.f32 	%f106, [%rd122];
	fma.rn.f32 	%f123, %f105, %f106, %f123;
	@%p13 bra 	$L__BB0_18;
	setp.eq.s32 	%p14, %r8, 2;
	add.s32 	%r109, %r26, 1;
	mul.wide.u32 	%rd123, %r109, 4;
	add.s64 	%rd124, %rd2, %rd123;
	ld.global.f32 	%f107, [%rd124];
	add.s32 	%r110, %r27, 1;
	mul.wide.u32 	%rd125, %r110, 4;
	add.s64 	%rd126, %rd1, %rd125;
	ld.global.f32 	%f108, [%rd126];
	fma.rn.f32 	%f123, %f107, %f108, %f123;
	@%p14 bra 	$L__BB0_18;
	add.s32 	%r111, %r26, 2;
	mul.wide.u32 	%rd127, %r111, 4;
	add.s64 	%rd128, %rd2, %rd127;
	ld.global.f32 	%f109, [%rd128];
	add.s32 	%r112, %r27, 2;
	mul.wide.u32 	%rd129, %r112, 4;
	add.s64 	%rd130, %rd1, %rd129;
	ld.global.f32 	%f110, [%rd130];
	fma.rn.f32 	%f123, %f109, %f110, %f123;
$L__BB0_18:
	add.s32 	%r116, %r116, 1;
	setp.ne.s32 	%p15, %r116, %r34;
	@%p15 bra 	$L__BB0_5;
	add.s32 	%r115, %r115, 1;
	setp.ne.s32 	%p16, %r115, %r30;
	@%p16 bra 	$L__BB0_4;
$L__BB0_20:
	ld.param.u64 	%rd138, [forward_param_3];
	ld.param.u64 	%rd137, [forward_param_1];
	cvta.to.global.u64 	%rd131, %rd138;
	mul.wide.s32 	%rd132, %r3, 4;
	add.s64 	%rd133, %rd131, %rd132;
	ld.global.f32 	%f111, [%rd133];
	add.f32 	%f112, %f123, %f111;
	cvta.to.global.u64 	%rd134, %rd137;
	mul.wide.s32 	%rd135, %r1, 4;
	add.s64 	%rd136, %rd134, %rd135;
	st.global.f32 	[%rd136], %f112;
$L__BB0_21:
	ret;

}
	// .globl	backward_input
.visible .entry backward_input(
	.param .u64 .ptr .align 1 backward_input_param_0,
	.param .u64 .ptr .align 1 backward_input_param_1,
	.param .u64 .ptr .align 1 backward_input_param_2,
	.param .u32 backward_input_param_3,
	.param .u32 backward_input_param_4,
	.param .u32 backward_input_param_5,
	.param .u32 backward_input_param_6,
	.param .u32 backward_input_param_7,
	.param .u32 backward_input_param_8,
	.param .u32 backward_input_param_9,
	.param .u32 backward_input_param_10
)
{
	.reg .pred 	%p<110>;
	.reg .b32 	%r<128>;
	.reg .b32 	%f<101>;
	.reg .b64 	%rd<70>;

	ld.param.u64 	%rd4, [backward_input_param_0];
	ld.param.u64 	%rd5, [backward_input_param_2];
	ld.param.u32 	%r58, [backward_input_param_3];
	ld.param.u32 	%r59, [backward_input_param_4];
	ld.param.u32 	%r60, [backward_input_param_5];
	ld.param.u32 	%r61, [backward_input_param_6];
	ld.param.u32 	%r62, [backward_input_param_7];
	ld.param.u32 	%r63, [backward_input_param_8];
	ld.param.u32 	%r64, [backward_input_param_9];
	ld.param.u32 	%r65, [backward_input_param_10];
	cvta.to.global.u64 	%rd1, %rd5;
	cvta.to.global.u64 	%rd2, %rd4;
	mov.u32 	%r66, %ctaid.x;
	mov.u32 	%r67, %ntid.x;
	mov.u32 	%r68, %tid.x;
	mad.lo.s32 	%r1, %r66, %r67, %r68;
	mul.lo.s32 	%r69, %r59, %r58;
	mul.lo.s32 	%r70, %r69, %r60;
	setp.ge.s32 	%p2, %r1, %r70;
	@%p2 bra 	$L__BB1_47;
	mul.lo.s32 	%r2, %r60, %r59;
	rem.u32 	%r3, %r1, %r59;
	setp.eq.s32 	%p3, %r63, 0;
	setp.eq.s32 	%p4, %r62, 0;
	or.pred  	%p5, %p3, %p4;
	setp.eq.s32 	%p6, %r61, 0;
	or.pred  	%p7, %p5, %p6;
	mov.f32 	%f79, 0f00000000;
	@%p7 bra 	$L__BB1_46;
	and.b32  	%r4, %r61, 7;
	and.b32  	%r5, %r61, -8;
	neg.s32 	%r6, %r5;
	div.u32 	%r8, %r1, %r2;
	mul.lo.s32 	%r72, %r8, %r2;
	sub.s32 	%r73, %r1, %r72;
	div.u32 	%r7, %r73, %r59;
	mov.f32 	%f79, 0f00000000;
	mov.b32 	%r121, 0;
$L__BB1_3:
	mul.lo.s32 	%r10, %r121, %r65;
	mad.lo.s32 	%r75, %r121, %r58, %r8;
	mul.lo.s32 	%r11, %r75, %r62;
	mov.b32 	%r122, 0;
$L__BB1_4:
	setp.lt.u32 	%p8, %r61, 8;
	not.b32 	%r77, %r122;
	add.s32 	%r78, %r62, %r77;
	sub.s32 	%r79, %r7, %r78;
	setp.gt.s32 	%p9, %r79, -1;
	setp.lt.u32 	%p10, %r79, %r65;
	and.pred  	%p1, %p9, %p10;
	add.s32 	%r80, %r79, %r10;
	mul.lo.s32 	%r13, %r80, %r64;
	add.s32 	%r81, %r11, %r78;
	mul.lo.s32 	%r14, %r81, %r61;
	mov.b32 	%r126, 0;
	@%p8 bra 	$L__BB1_23;
	mov.b32 	%r124, 0;
	mov.u32 	%r123, %r6;
$L__BB1_6:
	.pragma "nounroll";
	not.b32 	%r83, %r124;
	add.s32 	%r17, %r61, %r83;
	sub.s32 	%r18, %r3, %r17;
	setp.gt.s32 	%p11, %r18, -1;
	setp.lt.u32 	%p12, %r18, %r64;
	and.pred  	%p13, %p11, %p12;
	and.pred  	%p15, %p1, %p13;
	not.pred 	%p16, %p15;
	@%p16 bra 	$L__BB1_8;
	add.s32 	%r84, %r18, %r13;
	mul.wide.u32 	%rd6, %r84, 4;
	add.s64 	%rd7, %rd2, %rd6;
	ld.global.f32 	%f44, [%rd7];
	add.s32 	%r85, %r17, %r14;
	mul.wide.u32 	%rd8, %r85, 4;
	add.s64 	%rd9, %rd1, %rd8;
	ld.global.f32 	%f45, [%rd9];
	fma.rn.f32 	%f79, %f44, %f45, %f79;
$L__BB1_8:
	sub.s32 	%r19, %r61, %r124;
	add.s32 	%r20, %r19, -2;
	sub.s32 	%r21, %r3, %r20;
	setp.gt.s32 	%p17, %r21, -1;
	setp.lt.u32 	%p18, %r21, %r64;
	and.pred  	%p19, %p17, %p18;
	and.pred  	%p21, %p1, %p19;
	not.pred 	%p22, %p21;
	@%p22 bra 	$L__BB1_10;
	add.s32 	%r86, %r21, %r13;
	mul.wide.u32 	%rd10, %r86, 4;
	add.s64 	%rd11, %rd2, %rd10;
	ld.global.f32 	%f46, [%rd11];
	add.s32 	%r87, %r20, %r14;
	mul.wide.u32 	%rd12, %r87, 4;
	add.s64 	%rd13, %rd1, %rd12;
	ld.global.f32 	%f47, [%rd13];
	fma.rn.f32 	%f79, %f46, %f47, %f79;
$L__BB1_10:
	add.s32 	%r22, %r19, -3;
	sub.s32 	%r23, %r3, %r22;
	setp.gt.s32 	%p23, %r23, -1;
	setp.lt.u32 	%p24, %r23, %r64;
	and.pred  	%p25, %p23, %p24;
	and.pred  	%p27, %p1, %p25;
	not.pred 	%p28, %p27;
	@%p28 bra 	$L__BB1_12;
	add.s32 	%r88, %r23, %r13;
	mul.wide.u32 	%rd14, %r88, 4;
	add.s64 	%rd15, %rd2, %rd14;
	ld.global.f32 	%f48, [%rd15];
	add.s32 	%r89, %r22, %r14;
	mul.wide.u32 	%rd16, %r89, 4;
	add.s64 	%rd17, %rd1, %rd16;
	ld.global.f32 	%f49, [%rd17];
	fma.rn.f32 	%f79, %f48, %f49, %f79;
$L__BB1_12:
	add.s32 	%r24, %r19, -4;
	sub.s32 	%r25, %r3, %r24;
	setp.gt.s32 	%p29, %r25, -1;
	setp.lt.u32 	%p30, %r25, %r64;
	and.pred  	%p31, %p29, %p30;
	and.pred  	%p33, %p1, %p31;
	not.pred 	%p34, %p33;
	@%p34 bra 	$L__BB1_14;
	add.s32 	%r90, %r25, %r13;
	mul.wide.u32 	%rd18, %r90, 4;
	add.s64 	%rd19, %rd2, %rd18;
	ld.global.f32 	%f50, [%rd19];
	add.s32 	%r91, %r24, %r14;
	mul.wide.u32 	%rd20, %r91, 4;
	add.s64 	%rd21, %rd1, %rd20;
	ld.global.f32 	%f51, [%rd21];
	fma.rn.f32 	%f79, %f50, %f51, %f79;
$L__BB1_14:
	add.s32 	%r26, %r19, -5;
	sub.s32 	%r27, %r3, %r26;
	setp.gt.s32 	%p35, %r27, -1;
	setp.lt.u32 	%p36, %r27, %r64;
	and.pred  	%p37, %p35, %p36;
	and.pred  	%p39, %p1, %p37;
	not.pred 	%p40, %p39;
	@%p40 bra 	$L__BB1_16;
	add.s32 	%r92, %r27, %r13;
	mul.wide.u32 	%rd22, %r92, 4;
	add.s64 	%rd23, %rd2, %rd22;
	ld.global.f32 	%f52, [%rd23];
	add.s32 	%r93, %r26, %r14;
	mul.wide.u32 	%rd24, %r93, 4;
	add.s64 	%rd25, %rd1, %rd24;
	ld.global.f32 	%f53, [%rd25];
	fma.rn.f32 	%f79, %f52, %f53, %f79;
$L__BB1_16:
	add.s32 	%r28, %r19, -6;
	sub.s32 	%r29, %r3, %r28;
	setp.gt.s32 	%p41, %r29, -1;
	setp.lt.u32 	%p42, %r29, %r64;
	and.pred  	%p43, %p41, %p42;
	and.pred  	%p45, %p1, %p43;
	not.pred 	%p46, %p45;
	@%p46 bra 	$L__BB1_18;
	add.s32 	%r94, %r29, %r13;
	mul.wide.u32 	%rd26, %r94, 4;
	add.s64 	%rd27, %rd2, %rd26;
	ld.global.f32 	%f54, [%rd27];
	add.s32 	%r95, %r28, %r14;
	mul.wide.u32 	%rd28, %r95, 4;
	add.s64 	%rd29, %rd1, %rd28;
	ld.global.f32 	%f55, [%rd29];
	fma.rn.f32 	%f79, %f54, %f55, %f79;
$L__BB1_18:
	add.s32 	%r30, %r19, -7;
	sub.s32 	%r31, %r3, %r30;
	setp.gt.s32 	%p47, %r31, -1;
	setp.lt.u32 	%p48, %r31, %r64;
	and.pred  	%p49, %p47, %p48;
	and.pred  	%p51, %p1, %p49;
	not.pred 	%p52, %p51;
	@%p52 bra 	$L__BB1_20;
	add.s32 	%r96, %r31, %r13;
	mul.wide.u32 	%rd30, %r96, 4;
	add.s64 	%rd31, %rd2, %rd30;
	ld.global.f32 	%f56, [%rd31];
	add.s32 	%r97, %r30, %r14;
	mul.wide.u32 	%rd32, %r97, 4;
	add.s64 	%rd33, %rd1, %rd32;
	ld.global.f32 	%f57, [%rd33];
	fma.rn.f32 	%f79, %f56, %f57, %f79;
$L__BB1_20:
	add.s32 	%r32, %r19, -8;
	sub.s32 	%r33, %r3, %r32;
	setp.gt.s32 	%p53, %r33, -1;
	setp.lt.u32 	%p54, %r33, %r64;
	and.pred  	%p55, %p53, %p54;
	and.pred  	%p57, %p1, %p55;
	not.pred 	%p58, %p57;
	@%p58 bra 	$L__BB1_22;
	add.s32 	%r98, %r33, %r13;
	mul.wide.u32 	%rd34, %r98, 4;
	add.s64 	%rd35, %rd2, %rd34;
	ld.global.f32 	%f58, [%rd35];
	add.s32 	%r99, %r32, %r14;
	mul.wide.u32 	%rd36, %r99, 4;
	add.s64 	%rd37, %rd1, %rd36;
	ld.global.f32 	%f59, [%rd37];
	fma.rn.f32 	%f79, %f58, %f59, %f79;
$L__BB1_22:
	add.s32 	%r124, %r124, 8;
	add.s32 	%r123, %r123, 8;
	setp.ne.s32 	%p59, %r123, 0;
	mov.u32 	%r126, %r5;
	@%p59 bra 	$L__BB1_6;
$L__BB1_23:
	setp.eq.s32 	%p60, %r4, 0;
	@%p60 bra 	$L__BB1_44;
	add.s32 	%r100, %r4, -1;
	setp.lt.u32 	%p61, %r100, 3;
	@%p61 bra 	$L__BB1_34;
	not.b32 	%r101, %r126;
	add.s32 	%r37, %r61, %r101;
	sub.s32 	%r38, %r3, %r37;
	setp.gt.s32 	%p62, %r38, -1;
	setp.lt.u32 	%p63, %r38, %r64;
	and.pred  	%p64, %p62, %p63;
	and.pred  	%p66, %p1, %p64;
	not.pred 	%p67, %p66;
	@%p67 bra 	$L__BB1_27;
	add.s32 	%r102, %r38, %r13;
	mul.wide.u32 	%rd38, %r102, 4;
	add.s64 	%rd39, %rd2, %rd38;
	ld.global.f32 	%f61, [%rd39];
	add.s32 	%r103, %r37, %r14;
	mul.wide.u32 	%rd40, %r103, 4;
	add.s64 	%rd41, %rd1, %rd40;
	ld.global.f32 	%f62, [%rd41];
	fma.rn.f32 	%f79, %f61, %f62, %f79;
$L__BB1_27:
	sub.s32 	%r39, %r61, %r126;
	add.s32 	%r40, %r39, -2;
	sub.s32 	%r41, %r3, %r40;
	setp.gt.s32 	%p68, %r41, -1;
	setp.lt.u32 	%p69, %r41, %r64;
	and.pred  	%p70, %p68, %p69;
	and.pred  	%p72, %p1, %p70;
	not.pred 	%p73, %p72;
	@%p73 bra 	$L__BB1_29;
	add.s32 	%r104, %r41, %r13;
	mul.wide.u32 	%rd42, %r104, 4;
	add.s64 	%rd43, %rd2, %rd42;
	ld.global.f32 	%f63, [%rd43];
	add.s32 	%r105, %r40, %r14;
	mul.wide.u32 	%rd44, %r105, 4;
	add.s64 	%rd45, %rd1, %rd44;
	ld.global.f32 	%f64, [%rd45];
	fma.rn.f32 	%f79, %f63, %f64, %f79;
$L__BB1_29:
	add.s32 	%r42, %r39, -3;
	sub.s32 	%r43, %r3, %r42;
	setp.gt.s32 	%p74, %r43, -1;
	setp.lt.u32 	%p75, %r43, %r64;
	and.pred  	%p76, %p74, %p75;
	and.pred  	%p78, %p1, %p76;
	not.pred 	%p79, %p78;
	@%p79 bra 	$L__BB1_31;
	add.s32 	%r106, %r43, %r13;
	mul.wide.u32 	%rd46, %r106, 4;
	add.s64 	%rd47, %rd2, %rd46;
	ld.global.f32 	%f65, [%rd47];
	add.s32 	%r107, %r42, %r14;
	mul.wide.u32 	%rd48, %r107, 4;
	add.s64 	%rd49, %rd1, %rd48;
	ld.global.f32 	%f66, [%rd49];
	fma.rn.f32 	%f79, %f65, %f66, %f79;
$L__BB1_31:
	add.s32 	%r44, %r39, -4;
	sub.s32 	%r45, %r3, %r44;
	setp.gt.s32 	%p80, %r45, -1;
	setp.lt.u32 	%p81, %r45, %r64;
	and.pred  	%p82, %p80, %p81;
	and.pred  	%p84, %p1, %p82;
	not.pred 	%p85, %p84;
	@%p85 bra 	$L__BB1_33;
	add.s32 	%r108, %r45, %r13;
	mul.wide.u32 	%rd50, %r108, 4;
	add.s64 	%rd51, %rd2, %rd50;
	ld.global.f32 	%f67, [%rd51];
	add.s32 	%r109, %r44, %r14;
	mul.wide.u32 	%rd52, %r109, 4;
	add.s64 	%rd53, %rd1, %rd52;
	ld.global.f32 	%f68, [%rd53];
	fma.rn.f32 	%f79, %f67, %f68, %f79;
$L__BB1_33:
	add.s32 	%r126, %r126, 4;
$L__BB1_34:
	and.b32  	%r110, %r61, 3;
	setp.eq.s32 	%p86, %r110, 0;
	@%p86 bra 	$L__BB1_44;
	setp.eq.s32 	%p87, %r110, 1;
	@%p87 bra 	$L__BB1_41;
	not.b32 	%r111, %r126;
	add.s32 	%r48, %r61, %r111;
	sub.s32 	%r49, %r3, %r48;
	setp.gt.s32 	%p88, %r49, -1;
	setp.lt.u32 	%p89, %r49, %r64;
	and.pred  	%p90, %p88, %p89;
	and.pred  	%p92, %p1, %p90;
	not.pred 	%p93, %p92;
	@%p93 bra 	$L__BB1_38;
	add.s32 	%r112, %r49, %r13;
	mul.wide.u32 	%rd54, %r112, 4;
	add.s64 	%rd55, %rd2, %rd54;
	ld.global.f32 	%f70, [%rd55];
	add.s32 	%r113, %r48, %r14;
	mul.wide.u32 	%rd56, %r113, 4;
	add.s64 	%rd57, %rd1, %rd56;
	ld.global.f32 	%f71, [%rd57];
	fma.rn.f32 	%f79, %f70, %f71, %f79;
$L__BB1_38:
	sub.s32 	%r114, %r61, %r126;
	add.s32 	%r50, %r114, -2;
	sub.s32 	%r51, %r3, %r50;
	setp.gt.s32 	%p94, %r51, -1;
	setp.lt.u32 	%p95, %r51, %r64;
	and.pred  	%p96, %p94, %p95;
	and.pred  	%p98, %p1, %p96;
	not.pred 	%p99, %p98;
	@%p99 bra 	$L__BB1_40;
	add.s32 	%r115, %r51, %r13;
	mul.wide.u32 	%rd58, %r115, 4;
	add.s64 	%rd59, %rd2, %rd58;
	ld.global.f32 	%f72, [%rd59];
	add.s32 	%r116, %r50, %r14;
	mul.wide.u32 	%rd60, %r116, 4;
	add.s64 	%rd61, %rd1, %rd60;
	ld.global.f32 	%f73, [%rd61];
	fma.rn.f32 	%f79, %f72, %f73, %f79;
$L__BB1_40:
	add.s32 	%r126, %r126, 2;
$L__BB1_41:
	and.b32  	%r117, %r61, 1;
	setp.eq.b32 	%p100, %r117, 1;
	not.pred 	%p101, %p100;
	@%p101 bra 	$L__BB1_44;
	not.b32 	%r118, %r126;
	add.s32 	%r54, %r61, %r118;
	sub.s32 	%r55, %r3, %r54;
	setp.gt.s32 	%p102, %r55, -1;
	setp.lt.u32 	%p103, %r55, %r64;
	and.pred  	%p104, %p102, %p103;
	and.pred  	%p106, %p1, %p104;
	not.pred 	%p107, %p106;
	@%p107 bra 	$L__BB1_44;
	add.s32 	%r119, %r55, %r13;
	mul.wide.u32 	%rd62, %r119, 4;
	add.s64 	%rd63, %rd2, %rd62;
	ld.global.f32 	%f74, [%rd63];
	add.s32 	%r120, %r54, %r14;
	mul.wide.u32 	%rd64, %r120, 4;
	add.s64 	%rd65, %rd1, %rd64;
	ld.global.f32 	%f75, [%rd65];
	fma.rn.f32 	%f79, %f74, %f75, %f79;
$L__BB1_44:
	add.s32 	%r122, %r122, 1;
	setp.ne.s32 	%p108, %r122, %r62;
	@%p108 bra 	$L__BB1_4;
	add.s32 	%r121, %r121, 1;
	setp.ne.s32 	%p109, %r121, %r63;
	@%p109 bra 	$L__BB1_3;
$L__BB1_46:
	ld.param.u64 	%rd69, [backward_input_param_1];
	cvta.to.global.u64 	%rd66, %rd69;
	mul.wide.s32 	%rd67, %r1, 4;
	add.s64 	%rd68, %rd66, %rd67;
	st.global.f32 	[%rd68], %f79;
$L__BB1_47:
	ret;

}
	// .globl	backward_kernel
.visible .entry backward_kernel(
	.param .u64 .ptr .align 1 backward_kernel_param_0,
	.param .u64 .ptr .align 1 backward_kernel_param_1,
	.param .u64 .ptr .align 1 backward_kernel_param_2,
	.param .u32 backward_kernel_param_3,
	.param .u32 backward_kernel_param_4,
	.param .u32 backward_kernel_param_5,
	.param .u32 backward_kernel_param_6,
	.param .u32 backward_kernel_param_7,
	.param .u32 backward_kernel_param_8,
	.param .u32 backward_kernel_param_9,
	.param .u32 backward_kernel_param_10
)
{
	.reg .pred 	%p<14>;
	.reg .b32 	%r<120>;
	.reg .b32 	%f<123>;
	.reg .b64 	%rd<133>;

	ld.param.u64 	%rd4, [backward_kernel_param_0];
	ld.param.u64 	%rd5, [backward_kernel_param_1];
	ld.param.u64 	%rd3, [backward_kernel_param_2];
	ld.param.u32 	%r28, [backward_kernel_param_3];
	ld.param.u32 	%r29, [backward_kernel_param_4];
	ld.param.u32 	%r30, [backward_kernel_param_5];
	ld.param.u32 	%r31, [backward_kernel_param_6];
	ld.param.u32 	%r32, [backward_kernel_param_7];
	ld.param.u32 	%r35, [backward_kernel_param_8];
	ld.param.u32 	%r33, [backward_kernel_param_9];
	ld.param.u32 	%r34, [backward_kernel_param_10];
	cvta.to.global.u64 	%rd1, %rd5;
	cvta.to.global.u64 	%rd2, %rd4;
	mov.u32 	%r36, %ctaid.x;
	mov.u32 	%r37, %ntid.x;
	mov.u32 	%r38, %tid.x;
	mad.lo.s32 	%r1, %r36, %r37, %r38;
	mul.lo.s32 	%r39, %r31, %r28;
	mul.lo.s32 	%r40, %r39, %r32;
	mul.lo.s32 	%r41, %r40, %r35;
	setp.ge.s32 	%p1, %r1, %r41;
	mov.f32 	%f121, 0f00000000;
	@%p1 bra 	$L__BB2_19;
	mul.lo.s32 	%r2, %r32, %r31;
	setp.eq.s32 	%p2, %r34, 0;
	@%p2 bra 	$L__BB2_18;
	setp.eq.s32 	%p3, %r33, 0;
	div.u32 	%r42, %r1, %r2;
	rem.u32 	%r43, %r42, %r28;
	mul.lo.s32 	%r44, %r42, %r2;
	sub.s32 	%r45, %r1, %r44;
	div.u32 	%r46, %r45, %r31;
	mad.lo.s32 	%r3, %r43, %r30, %r46;
	mul.lo.s32 	%r47, %r2, %r28;
	div.u32 	%r4, %r1, %r47;
	@%p3 bra 	$L__BB2_18;
	and.b32  	%r5, %r33, 15;
	and.b32  	%r6, %r33, 7;
	add.s32 	%r7, %r6, -1;
	and.b32  	%r8, %r33, -16;
	and.b32  	%r9, %r33, 3;
	neg.s32 	%r10, %r8;
	rem.u32 	%r11, %r1, %r31;
	mul.lo.s32 	%r12, %r4, %r34;
	mov.f32 	%f121, 0f00000000;
	mov.b32 	%r114, 0;
$L__BB2_4:
	setp.lt.u32 	%p4, %r33, 16;
	add.s32 	%r50, %r3, %r114;
	mad.lo.s32 	%r14, %r50, %r29, %r11;
	add.s32 	%r51, %r114, %r12;
	mul.lo.s32 	%r15, %r51, %r33;
	mov.b32 	%r118, 0;
	@%p4 bra 	$L__BB2_7;
	mov.b32 	%r116, 0;
	mov.u32 	%r115, %r10;
$L__BB2_6:
	.pragma "nounroll";
	add.s32 	%r53, %r14, %r116;
	mul.wide.u32 	%rd6, %r53, 4;
	add.s64 	%rd7, %rd2, %rd6;
	ld.global.f32 	%f21, [%rd7];
	add.s32 	%r54, %r116, %r15;
	mul.wide.u32 	%rd8, %r54, 4;
	add.s64 	%rd9, %rd1, %rd8;
	ld.global.f32 	%f22, [%rd9];
	fma.rn.f32 	%f23, %f21, %f22, %f121;
	add.s32 	%r55, %r53, 1;
	mul.wide.u32 	%rd10, %r55, 4;
	add.s64 	%rd11, %rd2, %rd10;
	ld.global.f32 	%f24, [%rd11];
	add.s32 	%r56, %r54, 1;
	mul.wide.u32 	%rd12, %r56, 4;
	add.s64 	%rd13, %rd1, %rd12;
	ld.global.f32 	%f25, [%rd13];
	fma.rn.f32 	%f26, %f24, %f25, %f23;
	add.s32 	%r57, %r53, 2;
	mul.wide.u32 	%rd14, %r57, 4;
	add.s64 	%rd15, %rd2, %rd14;
	ld.global.f32 	%f27, [%rd15];
	add.s32 	%r58, %r54, 2;
	mul.wide.u32 	%rd16, %r58, 4;
	add.s64 	%rd17, %rd1, %rd16;
	ld.global.f32 	%f28, [%rd17];
	fma.rn.f32 	%f29, %f27, %f28, %f26;
	add.s32 	%r59, %r53, 3;
	mul.wide.u32 	%rd18, %r59, 4;
	add.s64 	%rd19, %rd2, %rd18;
	ld.global.f32 	%f30, [%rd19];
	add.s32 	%r60, %r54, 3;
	mul.wide.u32 	%rd20, %r60, 4;
	add.s64 	%rd21, %rd1, %rd20;
	ld.global.f32 	%f31, [%rd21];
	fma.rn.f32 	%f32, %f30, %f31, %f29;
	add.s32 	%r61, %r53, 4;
	mul.wide.u32 	%rd22, %r61, 4;
	add.s64 	%rd23, %rd2, %rd22;
	ld.global.f32 	%f33, [%rd23];
	add.s32 	%r62, %r54, 4;
	mul.wide.u32 	%rd24, %r62, 4;
	add.s64 	%rd25, %rd1, %rd24;
	ld.global.f32 	%f34, [%rd25];
	fma.rn.f32 	%f35, %f33, %f34, %f32;
	add.s32 	%r63, %r53, 5;
	mul.wide.u32 	%rd26, %r63, 4;
	add.s64 	%rd27, %rd2, %rd26;
	ld.global.f32 	%f36, [%rd27];
	add.s32 	%r64, %r54, 5;
	mul.wide.u32 	%rd28, %r64, 4;
	add.s64 	%rd29, %rd1, %rd28;
	ld.global.f32 	%f37, [%rd29];
	fma.rn.f32 	%f38, %f36, %f37, %f35;
	add.s32 	%r65, %r53, 6;
	mul.wide.u32 	%rd30, %r65, 4;
	add.s64 	%rd31, %rd2, %rd30;
	ld.global.f32 	%f39, [%rd31];
	add.s32 	%r66, %r54, 6;
	mul.wide.u32 	%rd32, %r66, 4;
	add.s64 	%rd33, %rd1, %rd32;
	ld.global.f32 	%f40, [%rd33];
	fma.rn.f32 	%f41, %f39, %f40, %f38;
	add.s32 	%r67, %r53, 7;
	mul.wide.u32 	%rd34, %r67, 4;
	add.s64 	%rd35, %rd2, %rd34;
	ld.global.f32 	%f42, [%rd35];
	add.s32 	%r68, %r54, 7;
	mul.wide.u32 	%rd36, %r68, 4;
	add.s64 	%rd37, %rd1, %rd36;
	ld.global.f32 	%f43, [%rd37];
	fma.rn.f32 	%f44, %f42, %f43, %f41;
	add.s32 	%r69, %r53, 8;
	mul.wide.u32 	%rd38, %r69, 4;
	add.s64 	%rd39, %rd2, %rd38;
	ld.global.f32 	%f45, [%rd39];
	add.s32 	%r70, %r54, 8;
	mul.wide.u32 	%rd40, %r70, 4;
	add.s64 	%rd41, %rd1, %rd40;
	ld.global.f32 	%f46, [%rd41];
	fma.rn.f32 	%f47, %f45, %f46, %f44;
	add.s32 	%r71, %r53, 9;
	mul.wide.u32 	%rd42, %r71, 4;
	add.s64 	%rd43, %rd2, %rd42;
	ld.global.f32 	%f48, [%rd43];
	add.s32 	%r72, %r54, 9;
	mul.wide.u32 	%rd44, %r72, 4;
	add.s64 	%rd45, %rd1, %rd44;
	ld.global.f32 	%f49, [%rd45];
	fma.rn.f32 	%f50, %f48, %f49, %f47;
	add.s32 	%r73, %r53, 10;
	mul.wide.u32 	%rd46, %r73, 4;
	add.s64 	%rd47, %rd2, %rd46;
	ld.global.f32 	%f51, [%rd47];
	add.s32 	%r74, %r54, 10;
	mul.wide.u32 	%rd48, %r74, 4;
	add.s64 	%rd49, %rd1, %rd48;
	ld.global.f32 	%f52, [%rd49];
	fma.rn.f32 	%f53, %f51, %f52, %f50;
	add.s32 	%r75, %r53, 11;
	mul.wide.u32 	%rd50, %r75, 4;
	add.s64 	%rd51, %rd2, %rd50;
	ld.global.f32 	%f54, [%rd51];
	add.s32 	%r76, %r54, 11;
	mul.wide.u32 	%rd52, %r76, 4;
	add.s64 	%rd53, %rd1, %rd52;
	ld.global.f32 	%f55, [%rd53];
	fma.rn.f32 	%f56, %f54, %f55, %f53;
	add.s32 	%r77, %r53, 12;
	mul.wide.u32 	%rd54, %r77, 4;
	add.s64 	%rd55, %rd2, %rd54;
	ld.global.f32 	%f57, [%rd55];
	add.s32 	%r78, %r54, 12;
	mul.wide.u32 	%rd56, %r78, 4;
	add.s64 	%rd57, %rd1, %rd56;
	ld.global.f32 	%f58, [%rd57];
	fma.rn.f32 	%f59, %f57, %f58, %f56;
	add.s32 	%r79, %r53, 13;
	mul.wide.u32 	%rd58, %r79, 4;
	add.s64 	%rd59, %rd2, %rd58;
	ld.global.f32 	%f60, [%rd59];
	add.s32 	%r80, %r54, 13;
	mul.wide.u32 	%rd60, %r80, 4;
	add.s64 	%rd61, %rd1, %rd60;
	ld.global.f32 	%f61, [%rd61];
	fma.rn.f32 	%f62, %f60, %f61, %f59;
	add.s32 	%r81, %r53, 14;
	mul.wide.u32 	%rd62, %r81, 4;
	add.s64 	%rd63, %rd2, %rd62;
	ld.global.f32 	%f63, [%rd63];
	add.s32 	%r82, %r54, 14;
	mul.wide.u32 	%rd64, %r82, 4;
	add.s64 	%rd65, %rd1, %rd64;
	ld.global.f32 	%f64, [%rd65];
	fma.rn.f32 	%f65, %f63, %f64, %f62;
	add.s32 	%r83, %r53, 15;
	mul.wide.u32 	%rd66, %r83, 4;
	add.s64 	%rd67, %rd2, %rd66;
	ld.global.f32 	%f66, [%rd67];
	add.s32 	%r84, %r54, 15;
	mul.wide.u32 	%rd68, %r84, 4;
	add.s64 	%rd69, %rd1, %rd68;
	ld.global.f32 	%f67, [%rd69];
	fma.rn.f32 	%f121, %f66, %f67, %f65;
	add.s32 	%r116, %r116, 16;
	add.s32 	%r115, %r115, 16;
	setp.ne.s32 	%p5, %r115, 0;
	mov.u32 	%r118, %r8;
	@%p5 bra 	$L__BB2_6;
$L__BB2_7:
	setp.eq.s32 	%p6, %r5, 0;
	@%p6 bra 	$L__BB2_17;
	add.s32 	%r85, %r5, -1;
	setp.lt.u32 	%p7, %r85, 7;
	@%p7 bra 	$L__BB2_10;
	add.s32 	%r86, %r14, %r118;
	mul.wide.u32 	%rd70, %r86, 4;
	add.s64 	%rd71, %rd2, %rd70;
	ld.global.f32 	%f69, [%rd71];
	add.s32 	%r87, %r118, %r15;
	mul.wide.u32 	%rd72, %r87, 4;
	add.s64 	%rd73, %rd1, %rd72;
	ld.global.f32 	%f70, [%rd73];
	fma.rn.f32 	%f71, %f69, %f70, %f121;
	add.s32 	%r88, %r86, 1;
	mul.wide.u32 	%rd74, %r88, 4;
	add.s64 	%rd75, %rd2, %rd74;
	ld.global.f32 	%f72, [%rd75];
	add.s32 	%r89, %r87, 1;
	mul.wide.u32 	%rd76, %r89, 4;
	add.s64 	%rd77, %rd1, %rd76;
	ld.global.f32 	%f73, [%rd77];
	fma.rn.f32 	%f74, %f72, %f73, %f71;
	add.s32 	%r90, %r86, 2;
	mul.wide.u32 	%rd78, %r90, 4;
	add.s64 	%rd79, %rd2, %rd78;
	ld.global.f32 	%f75, [%rd79];
	add.s32 	%r91, %r87, 2;
	mul.wide.u32 	%rd80, %r91, 4;
	add.s64 	%rd81, %rd1, %rd80;
	ld.global.f32 	%f76, [%rd81];
	fma.rn.f32 	%f77, %f75, %f76, %f74;
	add.s32 	%r92, %r86, 3;
	mul.wide.u32 	%rd82, %r92, 4;
	add.s64 	%rd83, %rd2, %rd82;
	ld.global.f32 	%f78, [%rd83];
	add.s32 	%r93, %r87, 3;
	mul.wide.u32 	%rd84, %r93, 4;
	add.s64 	%rd85, %rd1, %rd84;
	ld.global.f32 	%f79, [%rd85];
	fma.rn.f32 	%f80, %f78, %f79, %f77;
	add.s32 	%r94, %r86, 4;
	mul.wide.u32 	%rd86, %r94, 4;
	add.s64 	%rd87, %rd2, %rd86;
	ld.global.f32 	%f81, [%rd87];
	add.s32 	%r95, %r87, 4;
	mul.wide.u32 	%rd88, %r95, 4;
	add.s64 	%rd89, %rd1, %rd88;
	ld.global.f32 	%f82, [%rd89];
	fma.rn.f32 	%f83, %f81, %f82, %f80;
	add.s32 	%r96, %r86, 5;
	mul.wide.u32 	%rd90, %r96, 4;
	add.s64 	%rd91, %rd2, %rd90;
	ld.global.f32 	%f84, [%rd91];
	add.s32 	%r97, %r87, 5;
	mul.wide.u32 	%rd92, %r97, 4;
	add.s64 	%rd93, %rd1, %rd92;
	ld.global.f32 	%f85, [%rd93];
	fma.rn.f32 	%f86, %f84, %f85, %f83;
	add.s32 	%r98, %r86, 6;
	mul.wide.u32 	%rd94, %r98, 4;
	add.s64 	%rd95, %rd2, %rd94;
	ld.global.f32 	%f87, [%rd95];
	add.s32 	%r99, %r87, 6;
	mul.wide.u32 	%rd96, %r99, 4;
	add.s64 	%rd97, %rd1, %rd96;
	ld.global.f32 	%f88, [%rd97];
	fma.rn.f32 	%f89, %f87, %f88, %f86;
	add.s32 	%r100, %r86, 7;
	mul.wide.u32 	%rd98, %r100, 4;
	add.s64 	%rd99, %rd2, %rd98;
	ld.global.f32 	%f90, [%rd99];
	add.s32 	%r101, %r87, 7;
	mul.wide.u32 	%rd100, %r101, 4;
	add.s64 	%rd101, %rd1, %rd100;
	ld.global.f32 	%f91, [%rd101];
	fma.rn.f32 	%f121, %f90, %f91, %f89;
	add.s32 	%r118, %r118, 8;
$L__BB2_10:
	setp.eq.s32 	%p8, %r6, 0;
	@%p8 bra 	$L__BB2_17;
	setp.lt.u32 	%p9, %r7, 3;
	@%p9 bra 	$L__BB2_13;
	add.s32 	%r102, %r14, %r118;
	mul.wide.u32 	%rd102, %r102, 4;
	add.s64 	%rd103, %rd2, %rd102;
	ld.global.f32 	%f93, [%rd103];
	add.s32 	%r103, %r118, %r15;
	mul.wide.u32 	%rd104, %r103, 4;
	add.s64 	%rd105, %rd1, %rd104;
	ld.global.f32 	%f94, [%rd105];
	fma.rn.f32 	%f95, %f93, %f94, %f121;
	add.s32 	%r104, %r102, 1;
	mul.wide.u32 	%rd106, %r104, 4;
	add.s64 	%rd107, %rd2, %rd106;
	ld.global.f32 	%f96, [%rd107];
	add.s32 	%r105, %r103, 1;
	mul.wide.u32 	%rd108, %r105, 4;
	add.s64 	%rd109, %rd1, %rd108;
	ld.global.f32 	%f97, [%rd109];
	fma.rn.f32 	%f98, %f96, %f97, %f95;
	add.s32 	%r106, %r102, 2;
	mul.wide.u32 	%rd110, %r106, 4;
	add.s64 	%rd111, %rd2, %rd110;
	ld.global.f32 	%f99, [%rd111];
	add.s32 	%r107, %r103, 2;
	mul.wide.u32 	%rd112, %r107, 4;
	add.s64 	%rd113, %rd1, %rd112;
	ld.global.f32 	%f100, [%rd113];
	fma.rn.f32 	%f101, %f99, %f100, %f98;
	add.s32 	%r108, %r102, 3;
	mul.wide.u32 	%rd114, %r108, 4;
	add.s64 	%rd115, %rd2, %rd114;
	ld.global.f32 	%f102, [%rd115];
	add.s32 	%r109, %r103, 3;
	mul.wide.u32 	%rd116, %r109, 4;
	add.s64 	%rd117, %rd1, %rd116;
	ld.global.f32 	%f103, [%rd117];
	fma.rn.f32 	%f121, %f102, %f103, %f101;
	add.s32 	%r118, %r118, 4;
$L__BB2_13:
	setp.eq.s32 	%p10, %r9, 0;
	@%p10 bra 	$L__BB2_17;
	setp.eq.s32 	%p11, %r9, 1;
	add.s32 	%r25, %r14, %r118;
	mul.wide.u32 	%rd118, %r25, 4;
	add.s64 	%rd119, %rd2, %rd118;
	ld.global.f32 	%f104, [%rd119];
	add.s32 	%r26, %r118, %r15;
	mul.wide.u32 	%rd120, %r26, 4;
	add.s64 	%rd121, %rd1, %rd120;
	ld.global.f32 	%f105, [%rd121];
	fma.rn.f32 	%f121, %f104, %f105, %f121;
	@%p11 bra 	$L__BB2_17;
	setp.eq.s32 	%p12, %r9, 2;
	add.s32 	%r110, %r25, 1;
	mul.wide.u32 	%rd122, %r110, 4;
	add.s64 	%rd123, %rd2, %rd122;
	ld.global.f32 	%f106, [%rd123];
	add.s32 	%r111, %r26, 1;
	mul.wide.u32 	%rd124, %r111, 4;
	add.s64 	%rd125, %rd1, %rd124;
	ld.global.f32 	%f107, [%rd125];
	fma.rn.f32 	%f121, %f106, %f107, %f121;
	@%p12 bra 	$L__BB2_17;
	add.s32 	%r112, %r25, 2;
	mul.wide.u32 	%rd126, %r112, 4;
	add.s64 	%rd127, %rd2, %rd126;
	ld.global.f32 	%f108, [%rd127];
	add.s32 	%r113, %r26, 2;
	mul.wide.u32 	%rd128, %r113, 4;
	add.s64 	%rd129, %rd1, %rd128;
	ld.global.f32 	%f109, [%rd129];
	fma.rn.f32 	%f121, %f108, %f109, %f121;
$L__BB2_17:
	add.s32 	%r114, %r114, 1;
	setp.ne.s32 	%p13, %r114, %r34;
	@%p13 bra 	$L__BB2_4;
$L__BB2_18:
	cvta.to.global.u64 	%rd130, %rd3;
	mul.wide.s32 	%rd131, %r1, 4;
	add.s64 	%rd132, %rd130, %rd131;
	ld.global.f32 	%f110, [%rd132];
	add.f32 	%f111, %f121, %f110;
	st.global.f32 	[%rd132], %f111;
$L__BB2_19:
	ret;

}
	// .globl	backward_bias
.visible .entry backward_bias(
	.param .u64 .ptr .align 1 backward_bias_param_0,
	.param .u64 .ptr .align 1 backward_bias_param_1,
	.param .u32 backward_bias_param_2,
	.param .u32 backward_bias_param_3,
	.param .u32 backward_bias_param_4
)
{
	.reg .pred 	%p<11>;
	.reg .b32 	%r<66>;
	.reg .b32 	%f<85>;
	.reg .b64 	%rd<65>;

	ld.param.u64 	%rd3, [backward_bias_param_0];
	ld.param.u64 	%rd2, [backward_bias_param_1];
	ld.param.u32 	%r27, [backward_bias_param_2];
	ld.param.u32 	%r25, [backward_bias_param_3];
	ld.param.u32 	%r26, [backward_bias_param_4];
	cvta.to.global.u64 	%rd1, %rd3;
	mov.u32 	%r28, %ctaid.x;
	mov.u32 	%r29, %ntid.x;
	mov.u32 	%r30, %tid.x;
	mad.lo.s32 	%r1, %r28, %r29, %r30;
	setp.ge.u32 	%p1, %r1, %r27;
	@%p1 bra 	$L__BB3_15;
	mul.lo.s32 	%r2, %r26, %r25;
	setp.eq.s32 	%p2, %r2, 0;
	mov.f32 	%f84, 0f00000000;
	@%p2 bra 	$L__BB3_14;
	mul.lo.s32 	%r3, %r2, %r1;
	and.b32  	%r4, %r2, 15;
	setp.lt.u32 	%p3, %r2, 16;
	mov.f32 	%f84, 0f00000000;
	mov.b32 	%r62, 0;
	@%p3 bra 	$L__BB3_5;
	and.b32  	%r62, %r2, -16;
	neg.s32 	%r60, %r62;
	add.s32 	%r59, %r3, 7;
	mov.f32 	%f84, 0f00000000;
$L__BB3_4:
	.pragma "nounroll";
	add.s32 	%r32, %r59, -7;
	mul.wide.u32 	%rd4, %r32, 4;
	add.s64 	%rd5, %rd1, %rd4;
	ld.global.f32 	%f18, [%rd5];
	add.f32 	%f19, %f84, %f18;
	add.s32 	%r33, %r59, -6;
	mul.wide.u32 	%rd6, %r33, 4;
	add.s64 	%rd7, %rd1, %rd6;
	ld.global.f32 	%f20, [%rd7];
	add.f32 	%f21, %f19, %f20;
	add.s32 	%r34, %r59, -5;
	mul.wide.u32 	%rd8, %r34, 4;
	add.s64 	%rd9, %rd1, %rd8;
	ld.global.f32 	%f22, [%rd9];
	add.f32 	%f23, %f21, %f22;
	add.s32 	%r35, %r59, -4;
	mul.wide.u32 	%rd10, %r35, 4;
	add.s64 	%rd11, %rd1, %rd10;
	ld.global.f32 	%f24, [%rd11];
	add.f32 	%f25, %f23, %f24;
	add.s32 	%r36, %r59, -3;
	mul.wide.u32 	%rd12, %r36, 4;
	add.s64 	%rd13, %rd1, %rd12;
	ld.global.f32 	%f26, [%rd13];
	add.f32 	%f27, %f25, %f26;
	add.s32 	%r37, %r59, -2;
	mul.wide.u32 	%rd14, %r37, 4;
	add.s64 	%rd15, %rd1, %rd14;
	ld.global.f32 	%f28, [%rd15];
	add.f32 	%f29, %f27, %f28;
	add.s32 	%r38, %r59, -1;
	mul.wide.u32 	%rd16, %r38, 4;
	add.s64 	%rd17, %rd1, %rd16;
	ld.global.f32 	%f30, [%rd17];
	add.f32 	%f31, %f29, %f30;
	add.s32 	%r39, %r59, 8;
	mul.wide.u32 	%rd18, %r59, 4;
	add.s64 	%rd19, %rd1, %rd18;
	ld.global.f32 	%f32, [%rd19];
	add.f32 	%f33, %f31, %f32;
	add.s32 	%r40, %r59, 1;
	mul.wide.u32 	%rd20, %r40, 4;
	add.s64 	%rd21, %rd1, %rd20;
	ld.global.f32 	%f34, [%rd21];
	add.f32 	%f35, %f33, %f34;
	add.s32 	%r41, %r59, 2;
	mul.wide.u32 	%rd22, %r41, 4;
	add.s64 	%rd23, %rd1, %rd22;
	ld.global.f32 	%f36, [%rd23];
	add.f32 	%f37, %f35, %f36;
	add.s32 	%r42, %r59, 3;
	mul.wide.u32 	%rd24, %r42, 4;
	add.s64 	%rd25, %rd1, %rd24;
	ld.global.f32 	%f38, [%rd25];
	add.f32 	%f39, %f37, %f38;
	add.s32 	%r43, %r59, 4;
	mul.wide.u32 	%rd26, %r43, 4;
	add.s64 	%rd27, %rd1, %rd26;
	ld.global.f32 	%f40, [%rd27];
	add.f32 	%f41, %f39, %f40;
	add.s32 	%r44, %r59, 5;
	mul.wide.u32 	%rd28, %r44, 4;
	add.s64 	%rd29, %rd1, %rd28;
	ld.global.f32 	%f42, [%rd29];
	add.f32 	%f43, %f41, %f42;
	add.s32 	%r45, %r59, 6;
	mul.wide.u32 	%rd30, %r45, 4;
	add.s64 	%rd31, %rd1, %rd30;
	ld.global.f32 	%f44, [%rd31];
	add.f32 	%f45, %f43, %f44;
	add.s32 	%r46, %r59, 7;
	mul.wide.u32 	%rd32, %r46, 4;
	add.s64 	%rd33, %rd1, %rd32;
	ld.global.f32 	%f46, [%rd33];
	add.f32 	%f47, %f45, %f46;
	mul.wide.u32 	%rd34, %r39, 4;
	add.s64 	%rd35, %rd1, %rd34;
	ld.global.f32 	%f48, [%rd35];
	add.f32 	%f84, %f47, %f48;
	add.s32 	%r60, %r60, 16;
	add.s32 	%r59, %r59, 16;
	setp.ne.s32 	%p4, %r60, 0;
	@%p4 bra 	$L__BB3_4;
$L__BB3_5:
	setp.eq.s32 	%p5, %r4, 0;
	@%p5 bra 	$L__BB3_14;
	and.b32  	%r13, %r2, 7;
	setp.lt.u32 	%p6, %r4, 8;
	@%p6 bra 	$L__BB3_8;
	add.s32 	%r47, %r62, %r3;
	mul.wide.u32 	%rd36, %r47, 4;
	add.s64 	%rd37, %rd1, %rd36;
	ld.global.f32 	%f50, [%rd37];
	add.f32 	%f51, %f84, %f50;
	add.s32 	%r48, %r47, 1;
	mul.wide.u32 	%rd38, %r48, 4;
	add.s64 	%rd39, %rd1, %rd38;
	ld.global.f32 	%f52, [%rd39];
	add.f32 	%f53, %f51, %f52;
	add.s32 	%r49, %r47, 2;
	mul.wide.u32 	%rd40, %r49, 4;
	add.s64 	%rd41, %rd1, %rd40;
	ld.global.f32 	%f54, [%rd41];
	add.f32 	%f55, %f53, %f54;
	add.s32 	%r50, %r47, 3;
	mul.wide.u32 	%rd42, %r50, 4;
	add.s64 	%rd43, %rd1, %rd42;
	ld.global.f32 	%f56, [%rd43];
	add.f32 	%f57, %f55, %f56;
	add.s32 	%r51, %r47, 4;
	mul.wide.u32 	%rd44, %r51, 4;
	add.s64 	%rd45, %rd1, %rd44;
	ld.global.f32 	%f58, [%rd45];
	add.f32 	%f59, %f57, %f58;
	add.s32 	%r52, %r47, 5;
	mul.wide.u32 	%rd46, %r52, 4;
	add.s64 	%rd47, %rd1, %rd46;
	ld.global.f32 	%f60, [%rd47];
	add.f32 	%f61, %f59, %f60;
	add.s32 	%r53, %r47, 6;
	mul.wide.u32 	%rd48, %r53, 4;
	add.s64 	%rd49, %rd1, %rd48;
	ld.global.f32 	%f62, [%rd49];
	add.f32 	%f63, %f61, %f62;
	add.s32 	%r54, %r47, 7;
	mul.wide.u32 	%rd50, %r54, 4;
	add.s64 	%rd51, %rd1, %rd50;
	ld.global.f32 	%f64, [%rd51];
	add.f32 	%f84, %f63, %f64;
	add.s32 	%r62, %r62, 8;
$L__BB3_8:
	setp.eq.s32 	%p7, %r13, 0;
	@%p7 bra 	$L__BB3_14;
	and.b32  	%r16, %r2, 3;
	setp.lt.u32 	%p8, %r13, 4;
	@%p8 bra 	$L__BB3_11;
	add.s32 	%r55, %r62, %r3;
	mul.wide.u32 	%rd52, %r55, 4;
	add.s64 	%rd53, %rd1, %rd52;
	ld.global.f32 	%f66, [%rd53];
	add.f32 	%f67, %f84, %f66;
	add.s32 	%r56, %r55, 1;
	mul.wide.u32 	%rd54, %r56, 4;
	add.s64 	%rd55, %rd1, %rd54;
	ld.global.f32 	%f68, [%rd55];
	add.f32 	%f69, %f67, %f68;
	add.s32 	%r57, %r55, 2;
	mul.wide.u32 	%rd56, %r57, 4;
	add.s64 	%rd57, %rd1, %rd56;
	ld.global.f32 	%f70, [%rd57];
	add.f32 	%f71, %f69, %f70;
	add.s32 	%r58, %r55, 3;
	mul.wide.u32 	%rd58, %r58, 4;
	add.s64 	%rd59, %rd1, %rd58;
	ld.global.f32 	%f72, [%rd59];
	add.f32 	%f84, %f71, %f72;
	add.s32 	%r62, %r62, 4;
$L__BB3_11:
	setp.eq.s32 	%p9, %r16, 0;
	@%p9 bra 	$L__BB3_14;
	add.s32 	%r65, %r62, %r3;
	neg.s32 	%r64, %r16;
$L__BB3_13:
	.pragma "nounroll";
	mul.wide.u32 	%rd60, %r65, 4;
	add.s64 	%rd61, %rd1, %rd60;
	ld.global.f32 	%f73, [%rd61];
	add.f32 	%f84, %f84, %f73;
	add.s32 	%r65, %r65, 1;
	add.s32 	%r64, %r64, 1;
	setp.ne.s32 	%p10, %r64, 0;
	@%p10 bra 	$L__BB3_13;
$L__BB3_14:
	cvta.to.global.u64 	%rd62, %rd2;
	mul.wide.s32 	%rd63, %r1, 4;
	add.s64 	%rd64, %rd62, %rd63;
	ld.global.f32 	%f74, [%rd64];
	add.f32 	%f75, %f84, %f74;
	st.global.f32 	[%rd64], %f75;
$L__BB3_15:
	ret;

}


// ===== COMPILED SASS (sm_100) =====

	.target	sm_100

	.elftype	@"ET_EXEC"


//--------------------- .note.nv.tkinfo           --------------------------
	.section	.note.nv.tkinfo,"",@"SHT_NOTE"
	.sectionflags	@"SHF_NOTE_NV_TKINFO"
	.tkinfo
        /*0018*/ 	.word	0x00000002
        /*0030*/ 	.string	""
        /*0030*/ 	.string	"ptxas"
        /*0030*/ 	.string	"Cuda compilation tools, release 13.0, V13.0.88"
        /*0030*/ 	.string	"Build cuda_13.0.r13.0/compiler.36424714_0"
        /*0030*/ 	.string	"-arch sm_100 -m 64 "



//--------------------- .note.nv.cuinfo           --------------------------
	.section	.note.nv.cuinfo,"",@"SHT_NOTE"
	.sectionflags	@"SHF_NOTE_NV_CUINFO"
        /*0018*/ 	.short	0x0002
        /*001a*/ 	.short	0x0064
        /*001c*/ 	.short	0x0082
	.zero		2


//--------------------- .nv.info                  --------------------------
	.section	.nv.info,"",@"SHT_CUDA_INFO"
	.align	4


	//----- nvinfo : EIATTR_REGCOUNT
	.align		4
        /*0000*/ 	.byte	0x04, 0x2f
        /*0002*/ 	.short	(.L_1 - .L_0)
	.align		4
.L_0:
        /*0004*/ 	.word	index@(forward)
        /*0008*/ 	.word	0x00000020


	//----- nvinfo : EIATTR_FRAME_SIZE
	.align		4
.L_1:
        /*000c*/ 	.byte	0x04, 0x11
        /*000e*/ 	.short	(.L_3 - .L_2)
	.align		4
.L_2:
        /*0010*/ 	.word	index@(forward)
        /*0014*/ 	.word	0x00000000


	//----- nvinfo : EIATTR_REGCOUNT
	.align		4
.L_3:
        /*0018*/ 	.byte	0x04, 0x2f
        /*001a*/ 	.short	(.L_5 - .L_4)
	.align		4
.L_4:
        /*001c*/ 	.word	index@(backward_input)
        /*0020*/ 	.word	0x00000020


	//----- nvinfo : EIATTR_FRAME_SIZE
	.align		4
.L_5:
        /*0024*/ 	.byte	0x04, 0x11
        /*0026*/ 	.short	(.L_7 - .L_6)
	.align		4
.L_6:
        /*0028*/ 	.word	index@(backward_input)
        /*002c*/ 	.word	0x00000000


	//----- nvinfo : EIATTR_REGCOUNT
	.align		4
.L_7:
        /*0030*/ 	.byte	0x04, 0x2f
        /*0032*/ 	.short	(.L_9 - .L_8)
	.align		4
.L_8:
        /*0034*/ 	.word	index@(backward_kernel)
        /*0038*/ 	.word	0x00000020


	//----- nvinfo : EIATTR_FRAME_SIZE
	.align		4
.L_9:
        /*003c*/ 	.byte	0x04, 0x11
        /*003e*/ 	.short	(.L_11 - .L_10)
	.align		4
.L_10:
        /*0040*/ 	.word	index@(backward_kernel)
        /*0044*/ 	.word	0x00000000


	//----- nvinfo : EIATTR_REGCOUNT
	.align		4
.L_11:
        /*0048*/ 	.byte	0x04, 0x2f
        /*004a*/ 	.short	(.L_13 - .L_12)
	.align		4
.L_12:
        /*004c*/ 	.word	index@(backward_bias)
        /*0050*/ 	.word	0x00000020


	//----- nvinfo : EIATTR_FRAME_SIZE
	.align		4
.L_13:
        /*0054*/ 	.byte	0x04, 0x11
        /*0056*/ 	.short	(.L_15 - .L_14)
	.align		4
.L_14:
        /*0058*/ 	.word	index@(backward_bias)
        /*005c*/ 	.word	0x00000000


	//----- nvinfo : EIATTR_MIN_STACK_SIZE
	.align		4
.L_15:
        /*0060*/ 	.byte	0x04, 0x12
        /*0062*/ 	.short	(.L_17 - .L_16)
	.align		4
.L_16:
        /*0064*/ 	.word	index@(backward_bias)
        /*0068*/ 	.word	0x00000000


	//----- nvinfo : EIATTR_MIN_STACK_SIZE
	.align		4
.L_17:
        /*006c*/ 	.byte	0x04, 0x12
        /*006e*/ 	.short	(.L_19 - .L_18)
	.align		4
.L_18:
        /*0070*/ 	.word	index@(backward_kernel)
        /*0074*/ 	.word	0x00000000


	//----- nvinfo : EIATTR_MIN_STACK_SIZE
	.align		4
.L_19:
        /*0078*/ 	.byte	0x04, 0x12
        /*007a*/ 	.short	(.L_21 - .L_20)
	.align		4
.L_20:
        /*007c*/ 	.word	index@(backward_input)
        /*0080*/ 	.word	0x00000000


	//----- nvinfo : EIATTR_MIN_STACK_SIZE
	.align		4
.L_21:
        /*0084*/ 	.byte	0x04, 0x12
        /*0086*/ 	.short	(.L_23 - .L_22)
	.align		4
.L_22:
        /*0088*/ 	.word	index@(forward)
        /*008c*/ 	.word	0x00000000
.L_23:


//--------------------- .nv.compat                --------------------------
	.section	.nv.compat,"",@"SHT_CUDA_COMPAT_INFO"
	.align	4
        /*0000*/ 	.byte	0x02, 0x09, 0x00, 0x00, 0x02, 0x02, 0x01, 0x00, 0x02, 0x05, 0x05, 0x00, 0x03, 0x07, 0x01, 0x01
        /*0010*/ 	.byte	0x02, 0x03, 0x00, 0x00, 0x02, 0x06, 0x01, 0x00, 0x04, 0x0b, 0x08, 0x00, 0x09, 0x00, 0x00, 0x00
        /*0020*/ 	.byte	0x00, 0x00, 0x00, 0x00


//--------------------- .nv.info.backward_bias    --------------------------
	.section	.nv.info.backward_bias,"",@"SHT_CUDA_INFO"
	.sectionflags	@""
	.align	4


	//----- nvinfo : EIATTR_CUDA_API_VERSION
	.align		4
        /*0000*/ 	.byte	0x04, 0x37
        /*0002*/ 	.short	(.L_25 - .L_24)
.L_24:
        /*0004*/ 	.word	0x00000082


	//----- nvinfo : EIATTR_KPARAM_INFO
	.align		4
.L_25:
        /*0008*/ 	.byte	0x04, 0x17
        /*000a*/ 	.short	(.L_27 - .L_26)
.L_26:
        /*000c*/ 	.word	0x00000000
        /*0010*/ 	.short	0x0004
        /*0012*/ 	.short	0x0018
        /*0014*/ 	.byte	0x00, 0xf0, 0x11, 0x00


	//----- nvinfo : EIATTR_KPARAM_INFO
	.align		4
.L_27:
        /*0018*/ 	.byte	0x04, 0x17
        /*001a*/ 	.short	(.L_29 - .L_28)
.L_28:
        /*001c*/ 	.word	0x00000000
        /*0020*/ 	.short	0x0003
        /*0022*/ 	.short	0x0014
        /*0024*/ 	.byte	0x00, 0xf0, 0x11, 0x00


	//----- nvinfo : EIATTR_KPARAM_INFO
	.align		4
.L_29:
        /*0028*/ 	.byte	0x04, 0x17
        /*002a*/ 	.short	(.L_31 - .L_30)
.L_30:
        /*002c*/ 	.word	0x00000000
        /*0030*/ 	.short	0x0002
        /*0032*/ 	.short	0x0010
        /*0034*/ 	.byte	0x00, 0xf0, 0x11, 0x00


	//----- nvinfo : EIATTR_KPARAM_INFO
	.align		4
.L_31:
        /*0038*/ 	.byte	0x04, 0x17
        /*003a*/ 	.short	(.L_33 - .L_32)
.L_32:
        /*003c*/ 	.word	0x00000000
        /*0040*/ 	.short	0x0001
        /*0042*/ 	.short	0x0008
        /*0044*/ 	.byte	0x00, 0xf5, 0x21, 0x00


	//----- nvinfo : EIATTR_KPARAM_INFO
	.align		4
.L_33:
        /*0048*/ 	.byte	0x04, 0x17
        /*004a*/ 	.short	(.L_35 - .L_34)
.L_34:
        /*004c*/ 	.word	0x00000000
        /*0050*/ 	.short	0x0000
        /*0052*/ 	.short	0x0000
        /*0054*/ 	.byte	0x00, 0xf5, 0x21, 0x00


	//----- nvinfo : EIATTR_SPARSE_MMA_MASK
	.align		4
.L_35:
        /*0058*/ 	.byte	0x03, 0x50
        /*005a*/ 	.short	0x0000


	//----- nvinfo : EIATTR_MAXREG_COUNT
	.align		4
        /*005c*/ 	.byte	0x03, 0x1b
        /*005e*/ 	.short	0x00ff


	//----- nvinfo : EIATTR_MERCURY_ISA_VERSION
	.align		4
        /*0060*/ 	.byte	0x03, 0x5f
        /*0062*/ 	.short	0x0101


	//----- nvinfo : EIATTR_VRC_CTA_INIT_COUNT
	.align		4
        /*0064*/ 	.byte	0x02, 0x4a
	.zero		1
	.zero		1


	//----- nvinfo : EIATTR_EXIT_INSTR_OFFSETS
	.align		4
        /*0068*/ 	.byte	0x04, 0x1c
        /*006a*/ 	.short	(.L_37 - .L_36)


	//   ....[0]....
.L_36:
        /*006c*/ 	.word	0x00000070


	//   ....[1]....
        /*0070*/ 	.word	0x00000ac0


	//----- nvinfo : EIATTR_CBANK_PARAM_SIZE
	.align		4
.L_37:
        /*0074*/ 	.byte	0x03, 0x19
        /*0076*/ 	.short	0x001c


	//----- nvinfo : EIATTR_PARAM_CBANK
	.align		4
        /*0078*/ 	.byte	0x04, 0x0a
        /*007a*/ 	.short	(.L_39 - .L_38)
	.align		4
.L_38:
        /*007c*/ 	.word	index@(.nv.constant0.backward_bias)
        /*0080*/ 	.short	0x0380
        /*0082*/ 	.short	0x001c


	//----- nvinfo : EIATTR_SW_WAR
	.align		4
.L_39:
        /*0084*/ 	.byte	0x04, 0x36
        /*0086*/ 	.short	(.L_41 - .L_40)
.L_40:
        /*0088*/ 	.word	0x00000008
.L_41:


//--------------------- .nv.info.backward_kernel  --------------------------
	.section	.nv.info.backward_kernel,"",@"SHT_CUDA_INFO"
	.sectionflags	@""
	.align	4


	//----- nvinfo : EIATTR_CUDA_API_VERSION
	.align		4
        /*0000*/ 	.byte	0x04, 0x37
        /*0002*/ 	.short	(.L_43 - .L_42)
.L_42:
        /*0004*/ 	.word	0x00000082


	//----- nvinfo : EIATTR_KPARAM_INFO
	.align		4
.L_43:
        /*0008*/ 	.byte	0x04, 0x17
        /*000a*/ 	.short	(.L_45 - .L_44)
.L_44:
        /*000c*/ 	.word	0x00000000
        /*0010*/ 	.short	0x000a
        /*0012*/ 	.short	0x0034
        /*0014*/ 	.byte	0x00, 0xf0, 0x11, 0x00


	//----- nvinfo : EIATTR_KPARAM_INFO
	.align		4
.L_45:
        /*0018*/ 	.byte	0x04, 0x17
        /*001a*/ 	.short	(.L_47 - .L_46)
.L_46:
        /*001c*/ 	.word	0x00000000
        /*0020*/ 	.short	0x0009
        /*0022*/ 	.short	0x0030
        /*0024*/ 	.byte	0x00, 0xf0, 0x11, 0x00


	//----- nvinfo : EIATTR_KPARAM_INFO
	.align		4
.L_47:
        /*0028*/ 	.byte	0x04, 0x17
        /*002a*/ 	.short	(.L_49 - .L_48)
.L_48:
        /*002c*/ 	.word	0x00000000
        /*0030*/ 	.short	0x0008
        /*0032*/ 	.short	0x002c
        /*0034*/ 	.byte	0x00, 0xf0, 0x11, 0x00


	//----- nvinfo : EIATTR_KPARAM_INFO
	.align		4
.L_49:
        /*0038*/ 	.byte	0x04, 0x17
        /*003a*/ 	.short	(.L_51 - .L_50)
.L_50:
        /*003c*/ 	.word	0x00000000
        /*0040*/ 	.short	0x0007
        /*0042*/ 	.short	0x0028
        /*0044*/ 	.byte	0x00, 0xf0, 0x11, 0x00


	//----- nvinfo : EIATTR_KPARAM_INFO
	.align		4
.L_51:
        /*0048*/ 	.byte	0x04, 0x17
        /*004a*/ 	.short	(.L_53 - .L_52)
.L_52:
        /*004c*/ 	.word	0x00000000
        /*0050*/ 	.short	0x0006
        /*0052*/ 	.short	0x0024
        /*0054*/ 	.byte	0x00, 0xf0, 0x11, 0x00


	//----- nvinfo : EIATTR_KPARAM_INFO
	.align		4
.L_53:
        /*0058*/ 	.byte	0x04, 0x17
        /*005a*/ 	.short	(.L_55 - .L_54)
.L_54:
        /*005c*/ 	.word	0x00000000
        /*0060*/ 	.short	0x0005
        /*0062*/ 	.short	0x0020
        /*0064*/ 	.byte	0x00, 0xf0, 0x11, 0x00


	//----- nvinfo : EIATTR_KPARAM_INFO
	.align		4
.L_55:
        /*0068*/ 	.byte	0x04, 0x17
        /*006a*/ 	.short	(.L_57 - .L_56)
.L_56:
        /*006c*/ 	.word	0x00000000
        /*0070*/ 	.short	0x0004
        /*0072*/ 	.short	0x001c
        /*0074*/ 	.byte	0x00, 0xf0, 0x11, 0x00


	//----- nvinfo : EIATTR_KPARAM_INFO
	.align		4
.L_57:
        /*0078*/ 	.byte	0x04, 0x17
        /*007a*/ 	.short	(.L_59 - .L_58)
.L_58:
        /*007c*/ 	.word	0x00000000
        /*0080*/ 	.short	0x0003
        /*0082*/ 	.short	0x0018
        /*0084*/ 	.byte	0x00, 0xf0, 0x11, 0x00


	//----- nvinfo : EIATTR_KPARAM_INFO
	.align		4
.L_59:
        /*0088*/ 	.byte	0x04, 0x17
        /*008a*/ 	.short	(.L_61 - .L_60)
.L_60:
        /*008c*/ 	.word	0x00000000
        /*0090*/ 	.short	0x0002
        /*0092*/ 	.short	0x0010
        /*0094*/ 	.byte	0x00, 0xf5, 0x21, 0x00


	//----- nvinfo : EIATTR_KPARAM_INFO
	.align		4
.L_61:
        /*0098*/ 	.byte	0x04, 0x17
        /*009a*/ 	.short	(.L_63 - .L_62)
.L_62:
        /*009c*/ 	.word	0x00000000
        /*00a0*/ 	.short	0x0001
        /*00a2*/ 	.short	0x0008
        /*00a4*/ 	.byte	0x00, 0xf5, 0x21, 0x00


	//----- nvinfo : EIATTR_KPARAM_INFO
	.align		4
.L_63:
        /*00a8*/ 	.byte	0x04, 0x17
        /*00aa*/ 	.short	(.L_65 - .L_64)
.L_64:
        /*00ac*/ 	.word	0x00000000
        /*00b0*/ 	.short	0x0000
        /*00b2*/ 	.short	0x0000
        /*00b4*/ 	.byte	0x00, 0xf5, 0x21, 0x00


	//----- nvinfo : EIATTR_SPARSE_MMA_MASK
	.align		4
.L_65:
        /*00b8*/ 	.byte	0x03, 0x50
        /*00ba*/ 	.short	0x0000


	//----- nvinfo : EIATTR_MAXREG_COUNT
	.align		4
        /*00bc*/ 	.byte	0x03, 0x1b
        /*00be*/ 	.short	0x00ff


	//----- nvinfo : EIATTR_MERCURY_ISA_VERSION
	.align		4
        /*00c0*/ 	.byte	0x03, 0x5f
        /*00c2*/ 	.short	0x0101


	//----- nvinfo : EIATTR_VRC_CTA_INIT_COUNT
	.align		4
        /*00c4*/ 	.byte	0x02, 0x4a
	.zero		1
	.zero		1


	//----- nvinfo : EIATTR_EXIT_INSTR_OFFSETS
	.align		4
        /*00c8*/ 	.byte	0x04, 0x1c
        /*00ca*/ 	.short	(.L_67 - .L_66)


	//   ....[0]....
.L_66:
        /*00cc*/ 	.word	0x000000c0


	//   ....[1]....
        /*00d0*/ 	.word	0x000017b0


	//----- nvinfo : EIATTR_CBANK_PARAM_SIZE
	.align		4
.L_67:
        /*00d4*/ 	.byte	0x03, 0x19
        /*00d6*/ 	.short	0x0038


	//----- nvinfo : EIATTR_PARAM_CBANK
	.align		4
        /*00d8*/ 	.byte	0x04, 0x0a
        /*00da*/ 	.short	(.L_69 - .L_68)
	.align		4
.L_68:
        /*00dc*/ 	.word	index@(.nv.constant0.backward_kernel)
        /*00e0*/ 	.short	0x0380
        /*00e2*/ 	.short	0x0038


	//----- nvinfo : EIATTR_SW_WAR
	.align		4
.L_69:
        /*00e4*/ 	.byte	0x04, 0x36
        /*00e6*/ 	.short	(.L_71 - .L_70)
.L_70:
        /*00e8*/ 	.word	0x00000008
.L_71:


//--------------------- .nv.info.backward_input   --------------------------
	.section	.nv.info.backward_input,"",@"SHT_CUDA_INFO"
	.sectionflags	@""
	.align	4


	//----- nvinfo : EIATTR_CUDA_API_VERSION
	.align		4
        /*0000*/ 	.byte	0x04, 0x37
        /*0002*/ 	.short	(.L_73 - .L_72)
.L_72:
        /*0004*/ 	.word	0x00000082


	//----- nvinfo : EIATTR_KPARAM_INFO
	.align		4
.L_73:
        /*0008*/ 	.byte	0x04, 0x17
        /*000a*/ 	.short	(.L_75 - .L_74)
.L_74:
        /*000c*/ 	.word	0x00000000
        /*0010*/ 	.short	0x000a
        /*0012*/ 	.short	0x0034
        /*0014*/ 	.byte	0x00, 0xf0, 0x11, 0x00


	//----- nvinfo : EIATTR_KPARAM_INFO
	.align		4
.L_75:
        /*0018*/ 	.byte	0x04, 0x17
        /*001a*/ 	.short	(.L_77 - .L_76)
.L_76:
        /*001c*/ 	.word	0x00000000
        /*0020*/ 	.short	0x0009
        /*0022*/ 	.short	0x0030
        /*0024*/ 	.byte	0x00, 0xf0, 0x11, 0x00


	//----- nvinfo : EIATTR_KPARAM_INFO
	.align		4
.L_77:
        /*0028*/ 	.byte	0x04, 0x17
        /*002a*/ 	.short	(.L_79 - .L_78)
.L_78:
        /*002c*/ 	.word	0x00000000
        /*0030*/ 	.short	0x0008
        /*0032*/ 	.short	0x002c
        /*0034*/ 	.byte	0x00, 0xf0, 0x11, 0x00


	//----- nvinfo : EIATTR_KPARAM_INFO
	.align		4
.L_79:
        /*0038*/ 	.byte	0x04, 0x17
        /*003a*/ 	.short	(.L_81 - .L_80)
.L_80:
        /*003c*/ 	.word	0x00000000
        /*0040*/ 	.short	0x0007
        /*0042*/ 	.short	0x0028
        /*0044*/ 	.byte	0x00, 0xf0, 0x11, 0x00


	//----- nvinfo : EIATTR_KPARAM_INFO
	.align		4
.L_81:
        /*0048*/ 	.byte	0x04, 0x17
        /*004a*/ 	.short	(.L_83 - .L_82)
.L_82:
        /*004c*/ 	.word	0x00000000
        /*0050*/ 	.short	0x0006
        /*0052*/ 	.short	0x0024
        /*0054*/ 	.byte	0x00, 0xf0, 0x11, 0x00


	//----- nvinfo : EIATTR_KPARAM_INFO
	.align		4
.L_83:
        /*0058*/ 	.byte	0x04, 0x17
        /*005a*/ 	.short	(.L_85 - .L_84)
.L_84:
        /*005c*/ 	.word	0x00000000
        /*0060*/ 	.short	0x0005
        /*0062*/ 	.short	0x0020
        /*0064*/ 	.byte	0x00, 0xf0, 0x11, 0x00


	//----- nvinfo : EIATTR_KPARAM_INFO
	.align		4
.L_85:
        /*0068*/ 	.byte	0x04, 0x17
        /*006a*/ 	.short	(.L_87 - .L_86)
.L_86:
        /*006c*/ 	.word	0x00000000
        /*0070*/ 	.short	0x0004
        /*0072*/ 	.short	0x001c
        /*0074*/ 	.byte	0x00, 0xf0, 0x11, 0x00


	//----- nvinfo : EIATTR_KPARAM_INFO
	.align		4
.L_87:
        /*0078*/ 	.byte	0x04, 0x17
        /*007a*/ 	.short	(.L_89 - .L_88)
.L_88:
        /*007c*/ 	.word	0x00000000
        /*0080*/ 	.short	0x0003
        /*0082*/ 	.short	0x0018
        /*0084*/ 	.byte	0x00, 0xf0, 0x11, 0x00


	//----- nvinfo : EIATTR_KPARAM_INFO
	.align		4
.L_89:
        /*0088*/ 	.byte	0x04, 0x17
        /*008a*/ 	.short	(.L_91 - .L_90)
.L_90:
        /*008c*/ 	.word	0x00000000
        /*0090*/ 	.short	0x0002
        /*0092*/ 	.short	0x0010
        /*0094*/ 	.byte	0x00, 0xf5, 0x21, 0x00


	//----- nvinfo : EIATTR_KPARAM_INFO
	.align		4
.L_91:
        /*0098*/ 	.byte	0x04, 0x17
        /*009a*/ 	.short	(.L_93 - .L_92)
.L_92:
        /*009c*/ 	.word	0x00000000
        /*00a0*/ 	.short	0x0001
        /*00a2*/ 	.short	0x0008
        /*00a4*/ 	.byte	0x00, 0xf5, 0x21, 0x00


	//----- nvinfo : EIATTR_KPARAM_INFO
	.align		4
.L_93:
        /*00a8*/ 	.byte	0x04, 0x17
        /*00aa*/ 	.short	(.L_95 - .L_94)
.L_94:
        /*00ac*/ 	.word	0x00000000
        /*00b0*/ 	.short	0x0000
        /*00b2*/ 	.short	0x0000
        /*00b4*/ 	.byte	0x00, 0xf5, 0x21, 0x00


	//----- nvinfo : EIATTR_SPARSE_MMA_MASK
	.align		4
.L_95:
        /*00b8*/ 	.byte	0x03, 0x50
        /*00ba*/ 	.short	0x0000


	//----- nvinfo : EIATTR_MAXREG_COUNT
	.align		4
        /*00bc*/ 	.byte	0x03, 0x1b
        /*00be*/ 	.short	0x00ff


	//----- nvinfo : EIATTR_MERCURY_ISA_VERSION
	.align		4
        /*00c0*/ 	.byte	0x03, 0x5f
        /*00c2*/ 	.short	0x0101


	//----- nvinfo : EIATTR_VRC_CTA_INIT_COUNT
	.align		4
        /*00c4*/ 	.byte	0x02, 0x4a
	.zero		1
	.zero		1


	//----- nvinfo : EIATTR_EXIT_INSTR_OFFSETS
	.align		4
        /*00c8*/ 	.byte	0x04, 0x1c
        /*00ca*/ 	.short	(.L_97 - .L_96)


	//   ....[0]....
.L_96:
        /*00cc*/ 	.word	0x000000a0


	//   ....[1]....
        /*00d0*/ 	.word	0x00001590


	//----- nvinfo : EIATTR_CRS_STACK_SIZE
	.align		4
.L_97:
        /*00d4*/ 	.byte	0x04, 0x1e
        /*00d6*/ 	.short	(.L_99 - .L_98)
.L_98:
        /*00d8*/ 	.word	0x00000000


	//----- nvinfo : EIATTR_CBANK_PARAM_SIZE
	.align		4
.L_99:
        /*00dc*/ 	.byte	0x03, 0x19
        /*00de*/ 	.short	0x0038


	//----- nvinfo : EIATTR_PARAM_CBANK
	.align		4
        /*00e0*/ 	.byte	0x04, 0x0a
        /*00e2*/ 	.short	(.L_101 - .L_100)
	.align		4
.L_100:
        /*00e4*/ 	.word	index@(.nv.constant0.backward_input)
        /*00e8*/ 	.short	0x0380
        /*00ea*/ 	.short	0x0038


	//----- nvinfo : EIATTR_SW_WAR
	.align		4
.L_101:
        /*00ec*/ 	.byte	0x04, 0x36
        /*00ee*/ 	.short	(.L_103 - .L_102)
.L_102:
        /*00f0*/ 	.word	0x00000008
.L_103:


//--------------------- .nv.info.forward          --------------------------
	.section	.nv.info.forward,"",@"SHT_CUDA_INFO"
	.sectionflags	@""
	.align	4


	//----- nvinfo : EIATTR_CUDA_API_VERSION
	.align		4
        /*0000*/ 	.byte	0x04, 0x37
        /*0002*/ 	.short	(.L_105 - .L_104)
.L_104:
        /*0004*/ 	.word	0x00000082


	//----- nvinfo : EIATTR_KPARAM_INFO
	.align		4
.L_105:
        /*0008*/ 	.byte	0x04, 0x17
        /*000a*/ 	.short	(.L_107 - .L_106)
.L_106:
        /*000c*/ 	.word	0x00000000
        /*0010*/ 	.short	0x000b
        /*0012*/ 	.short	0x003c
        /*0014*/ 	.byte	0x00, 0xf0, 0x11, 0x00


	//----- nvinfo : EIATTR_KPARAM_INFO
	.align		4
.L_107:
        /*0018*/ 	.byte	0x04, 0x17
        /*001a*/ 	.short	(.L_109 - .L_108)
.L_108:
        /*001c*/ 	.word	0x00000000
        /*0020*/ 	.short	0x000a
        /*0022*/ 	.short	0x0038
        /*0024*/ 	.byte	0x00, 0xf0, 0x11, 0x00


	//----- nvinfo : EIATTR_KPARAM_INFO
	.align		4
.L_109:
        /*0028*/ 	.byte	0x04, 0x17
        /*002a*/ 	.short	(.L_111 - .L_110)
.L_110:
        /*002c*/ 	.word	0x00000000
        /*0030*/ 	.short	0x0009
        /*0032*/ 	.short	0x0034
        /*0034*/ 	.byte	0x00, 0xf0, 0x11, 0x00


	//----- nvinfo : EIATTR_KPARAM_INFO
	.align		4
.L_111:
        /*0038*/ 	.byte	0x04, 0x17
        /*003a*/ 	.short	(.L_113 - .L_112)
.L_112:
        /*003c*/ 	.word	0x00000000
        /*0040*/ 	.short	0x0008
        /*0042*/ 	.short	0x0030
        /*0044*/ 	.byte	0x00, 0xf0, 0x11, 0x00


	//----- nvinfo : EIATTR_KPARAM_INFO
	.align		4
.L_113:
        /*0048*/ 	.byte	0x04, 0x17
        /*004a*/ 	.short	(.L_115 - .L_114)
.L_114:
        /*004c*/ 	.word	0x00000000
        /*0050*/ 	.short	0x0007
        /*0052*/ 	.short	0x002c
        /*0054*/ 	.byte	0x00, 0xf0, 0x11, 0x00


	//----- nvinfo : EIATTR_KPARAM_INFO
	.align		4
.L_115:
        /*0058*/ 	.byte	0x04, 0x17
        /*005a*/ 	.short	(.L_117 - .L_116)
.L_116:
        /*005c*/ 	.word	0x00000000
        /*0060*/ 	.short	0x0006
        /*0062*/ 	.short	0x0028
        /*0064*/ 	.byte	0x00, 0xf0, 0x11, 0x00


	//----- nvinfo : EIATTR_KPARAM_INFO
	.align		4
.L_117:
        /*0068*/ 	.byte	0x04, 0x17
        /*006a*/ 	.short	(.L_119 - .L_118)
.L_118:
        /*006c*/ 	.word	0x00000000
        /*0070*/ 	.short	0x0005
        /*0072*/ 	.short	0x0024
        /*0074*/ 	.byte	0x00, 0xf0, 0x11, 0x00


	//----- nvinfo : EIATTR_KPARAM_INFO
	.align		4
.L_119:
        /*0078*/ 	.byte	0x04, 0x17
        /*007a*/ 	.short	(.L_121 - .L_120)
.L_120:
        /*007c*/ 	.word	0x00000000
        /*0080*/ 	.short	0x0004
        /*0082*/ 	.short	0x0020
        /*0084*/ 	.byte	0x00, 0xf0, 0x11, 0x00


	//----- nvinfo : EIATTR_KPARAM_INFO
	.align		4
.L_121:
        /*0088*/ 	.byte	0x04, 0x17
        /*008a*/ 	.short	(.L_123 - .L_122)
.L_122:
        /*008c*/ 	.word	0x00000000
        /*0090*/ 	.short	0x0003
        /*0092*/ 	.short	0x0018
        /*0094*/ 	.byte	0x00, 0xf5, 0x21, 0x00


	//----- nvinfo : EIATTR_KPARAM_INFO
	.align		4
.L_123:
        /*0098*/ 	.byte	0x04, 0x17
        /*009a*/ 	.short	(.L_125 - .L_124)
.L_124:
        /*009c*/ 	.word	0x00000000
        /*00a0*/ 	.short	0x0002
        /*00a2*/ 	.short	0x0010
        /*00a4*/ 	.byte	0x00, 0xf5, 0x21, 0x00


	//----- nvinfo : EIATTR_KPARAM_INFO
	.align		4
.L_125:
        /*00a8*/ 	.byte	0x04, 0x17
        /*00aa*/ 	.short	(.L_127 - .L_126)
.L_126:
        /*00ac*/ 	.word	0x00000000
        /*00b0*/ 	.short	0x0001
        /*00b2*/ 	.short	0x0008
        /*00b4*/ 	.byte	0x00, 0xf5, 0x21, 0x00


	//----- nvinfo : EIATTR_KPARAM_INFO
	.align		4
.L_127:
        /*00b8*/ 	.byte	0x04, 0x17
        /*00ba*/ 	.short	(.L_129 - .L_128)
.L_128:
        /*00bc*/ 	.word	0x00000000
        /*00c0*/ 	.short	0x0000
        /*00c2*/ 	.short	0x0000
        /*00c4*/ 	.byte	0x00, 0xf5, 0x21, 0x00


	//----- nvinfo : EIATTR_SPARSE_MMA_MASK
	.align		4
.L_129:
        /*00c8*/ 	.byte	0x03, 0x50
        /*00ca*/ 	.short	0x0000


	//----- nvinfo : EIATTR_MAXREG_COUNT
	.align		4
        /*00cc*/ 	.byte	0x03, 0x1b
        /*00ce*/ 	.short	0x00ff


	//----- nvinfo : EIATTR_MERCURY_ISA_VERSION
	.align		4
        /*00d0*/ 	.byte	0x03, 0x5f
        /*00d2*/ 	.short	0x0101


	//----- nvinfo : EIATTR_VRC_CTA_INIT_COUNT
	.align		4
        /*00d4*/ 	.byte	0x02, 0x4a
	.zero		1
	.zero		1


	//----- nvinfo : EIATTR_EXIT_INSTR_OFFSETS
	.align		4
        /*00d8*/ 	.byte	0x04, 0x1c
        /*00da*/ 	.short	(.L_131 - .L_130)


	//   ....[0]....
.L_130:
        /*00dc*/ 	.word	0x000000a0


	//   ....[1]....
        /*00e0*/ 	.word	0x000015e0


	//----- nvinfo : EIATTR_CBANK_PARAM_SIZE
	.align		4
.L_131:
        /*00e4*/ 	.byte	0x03, 0x19
        /*00e6*/ 	.short	0x0040


	//----- nvinfo : EIATTR_PARAM_CBANK
	.align		4
        /*00e8*/ 	.byte	0x04, 0x0a
        /*00ea*/ 	.short	(.L_133 - .L_132)
	.align		4
.L_132:
        /*00ec*/ 	.word	index@(.nv.constant0.forward)
        /*00f0*/ 	.short	0x0380
        /*00f2*/ 	.short	0x0040


	//----- nvinfo : EIATTR_SW_WAR
	.align		4
.L_133:
        /*00f4*/ 	.byte	0x04, 0x36
        /*00f6*/ 	.short	(.L_135 - .L_134)
.L_134:
        /*00f8*/ 	.word	0x00000008
.L_135:


//--------------------- .nv.callgraph             --------------------------
	.section	.nv.callgraph,"",@"SHT_CUDA_CALLGRAPH"
	.align	4
	.sectionentsize	8
	.align		4
        /*0000*/ 	.word	0x00000000
	.align		4
        /*0004*/ 	.word	0xffffffff
	.align		4
        /*0008*/ 	.word	0x00000000
	.align		4
        /*000c*/ 	.word	0xfffffffe
	.align		4
        /*0010*/ 	.word	0x00000000
	.align		4
        /*0014*/ 	.word	0xfffffffd
	.align		4
        /*0018*/ 	.word	0x00000000
	.align		4
        /*001c*/ 	.word	0xfffffffc


//--------------------- .text.backward_bias       --------------------------
	.section	.text.backward_bias,"ax",@progbits
	.align	128
        .global         backward_bias
        .type           backward_bias,@function
        .size           backward_bias,(.L_x_34 - backward_bias)
        .other          backward_bias,@"STO_CUDA_ENTRY STV_DEFAULT"
backward_bias:
.text.backward_bias:
[----:B------:R-:W-:Y:S01]  /*0000*/  LDC R1, c[0x0][0x37c] ;  /* 0x0000df00ff017b82 */ /* 0x000fe20000000800 */
[----:B------:R-:W0:Y:S07]  /*0010*/  S2R R3, SR_TID.X ;  /* 0x0000000000037919 */ /* 0x000e2e0000002100 */
[----:B------:R-:W0:Y:S01]  /*0020*/  S2UR UR4, SR_CTAID.X ;  /* 0x00000000000479c3 */ /* 0x000e220000002500 */
[----:B------:R-:W1:Y:S07]  /*0030*/  LDCU UR5, c[0x0][0x390] ;  /* 0x00007200ff0577ac */ /* 0x000e6e0008000800 */
[----:B------:R-:W0:Y:S02]  /*0040*/  LDC R0, c[0x0][0x360] ;  /* 0x0000d800ff007b82 */ /* 0x000e240000000800 */
[----:B0-----:R-:W-:-:S05]  /*0050*/  IMAD R0, R0, UR4, R3 ;  /* 0x0000000400007c24 */ /* 0x001fca000f8e0203 */
[----:B-1----:R-:W-:-:S13]  /*0060*/  ISETP.GE.U32.AND P0, PT, R0, UR5, PT ;  /* 0x0000000500007c0c */ /* 0x002fda000bf06070 */
[----:B------:R-:W-:Y:S05]  /*0070*/  @P0 EXIT ;  /* 0x000000000000094d */ /* 0x000fea0003800000 */
[----:B------:R-:W0:Y:S01]  /*0080*/  LDCU UR5, c[0x0][0x398] ;  /* 0x00007300ff0577ac */ /* 0x000e220008000800 */
[----:B------:R-:W-:Y:S01]  /*0090*/  HFMA2 R14, -RZ, RZ, 0, 0 ;  /* 0x00000000ff0e7431 */ /* 0x000fe200000001ff */
[----:B------:R-:W0:Y:S01]  /*00a0*/  LDCU UR4, c[0x0][0x394] ;  /* 0x00007280ff0477ac */ /* 0x000e220008000800 */
[----:B------:R-:W1:Y:S01]  /*00b0*/  LDCU.64 UR8, c[0x0][0x358] ;  /* 0x00006b00ff0877ac */ /* 0x000e620008000a00 */
[----:B0-----:R-:W-:-:S04]  /*00c0*/  UIMAD UR5, UR5, UR4, URZ ;  /* 0x00000004050572a4 */ /* 0x001fc8000f8e02ff */
[----:B------:R-:W-:-:S09]  /*00d0*/  UISETP.NE.AND UP0, UPT, UR5, URZ, UPT ;  /* 0x000000ff0500728c */ /* 0x000fd2000bf05270 */
[----:B-1----:R-:W-:Y:S05]  /*00e0*/  BRA.U !UP0, `(.L_x_0) ;  /* 0x0000000908607547 */ /* 0x002fea000b800000 */
[----:B------:R-:W-:Y:S02]  /*00f0*/  UISETP.GE.U32.AND UP1, UPT, UR5, 0x10, UPT ;  /* 0x000000100500788c */ /* 0x000fe4000bf26070 */
[----:B------:R-:W-:Y:S01]  /*0100*/  IMAD R15, R0, UR5, RZ ;  /* 0x00000005000f7c24 */ /* 0x000fe2000f8e02ff */
[----:B------:R-:W-:Y:S01]  /*0110*/  ULOP3.LUT UR6, UR5, 0xf, URZ, 0xc0, !UPT ;  /* 0x0000000f05067892 */ /* 0x000fe2000f8ec0ff */
[----:B------:R-:W-:Y:S01]  /*0120*/  MOV R14, RZ ;  /* 0x000000ff000e7202 */ /* 0x000fe20000000f00 */
[----:B------:R-:W-:Y:S02]  /*0130*/  UMOV UR4, URZ ;  /* 0x000000ff00047c82 */ /* 0x000fe40008000000 */
[----:B------:R-:W-:Y:S02]  /*0140*/  UISETP.NE.AND UP0, UPT, UR6, URZ, UPT ;  /* 0x000000ff0600728c */ /* 0x000fe4000bf05270 */
[----:B------:R-:W-:Y:S09]  /*0150*/  BRA.U !UP1, `(.L_x_1) ;  /* 0x0000000509207547 */ /* 0x000ff2000b800000 */
[----:B------:R-:W-:Y:S01]  /*0160*/  ULOP3.LUT UR4, UR5, 0xfffffff0, URZ, 0xc0, !UPT ;  /* 0xfffffff005047892 */ /* 0x000fe2000f8ec0ff */
[----:B------:R-:W-:Y:S02]  /*0170*/  IADD3 R17, PT, PT, R15, 0x7, RZ ;  /* 0x000000070f117810 */ /* 0x000fe40007ffe0ff */
[----:B------:R-:W-:Y:S01]  /*0180*/  MOV R14, RZ ;  /* 0x000000ff000e7202 */ /* 0x000fe20000000f00 */
[----:B------:R-:W-:-:S12]  /*0190*/  UIADD3 UR7, UPT, UPT, -UR4, URZ, URZ ;  /* 0x000000ff04077290 */ /* 0x000fd8000fffe1ff */
.L_x_2:
[----:B------:R-:W0:Y:S01]  /*01a0*/  LDC.64 R2, c[0x0][0x380] ;  /* 0x0000e000ff027b82 */ /* 0x000e220000000a00 */
[C---:B------:R-:W-:Y:S02]  /*01b0*/  IADD3 R5, PT, PT, R17.reuse, -0x7, RZ ;  /* 0xfffffff911057810 */ /* 0x040fe40007ffe0ff */
[C---:B------:R-:W-:Y:S02]  /*01c0*/  IADD3 R7, PT, PT, R17.reuse, -0x6, RZ ;  /* 0xfffffffa11077810 */ /* 0x040fe40007ffe0ff */
[C---:B------:R-:W-:Y:S02]  /*01d0*/  IADD3 R13, PT, PT, R17.reuse, -0x5, RZ ;  /* 0xfffffffb110d7810 */ /* 0x040fe40007ffe0ff */
[C---:B------:R-:W-:Y:S02]  /*01e0*/  IADD3 R27, PT, PT, R17.reuse, -0x4, RZ ;  /* 0xfffffffc111b7810 */ /* 0x040fe40007ffe0ff */
[----:B------:R-:W-:Y:S01]  /*01f0*/  IADD3 R29, PT, PT, R17, -0x3, RZ ;  /* 0xfffffffd111d7810 */ /* 0x000fe20007ffe0ff */
[----:B0-----:R-:W-:-:S04]  /*0200*/  IMAD.WIDE.U32 R4, R5, 0x4, R2 ;  /* 0x0000000405047825 */ /* 0x001fc800078e0002 */
[--C-:B------:R-:W-:Y:S01]  /*0210*/  IMAD.WIDE.U32 R6, R7, 0x4, R2.reuse ;  /* 0x0000000407067825 */ /* 0x100fe200078e0002 */
[----:B------:R0:W2:Y:S03]  /*0220*/  LDG.E R25, desc[UR8][R4.64] ;  /* 0x0000000804197981 */ /* 0x0000a6000c1e1900 */
[--C-:B------:R-:W-:Y:S01]  /*0230*/  IMAD.WIDE.U32 R12, R13, 0x4, R2.reuse ;  /* 0x000000040d0c7825 */ /* 0x100fe200078e0002 */
[----:B------:R1:W3:Y:S03]  /*0240*/  LDG.E R23, desc[UR8][R6.64] ;  /* 0x0000000806177981 */ /* 0x0002e6000c1e1900 */
[----:B------:R-:W-:Y:S01]  /*0250*/  IMAD.WIDE.U32 R26, R27, 0x4, R2 ;  /* 0x000000041b1a7825 */ /* 0x000fe200078e0002 */
[----:B------:R4:W5:Y:S01]  /*0260*/  LDG.E R22, desc[UR8][R12.64] ;  /* 0x000000080c167981 */ /* 0x000962000c1e1900 */
[----:B------:R-:W-:-:S02]  /*0270*/  IADD3 R9, PT, PT, R17, -0x2, RZ ;  /* 0xfffffffe11097810 */ /* 0x000fc40007ffe0ff */
[--C-:B------:R-:W-:Y:S01]  /*0280*/  IMAD.WIDE.U32 R28, R29, 0x4, R2.reuse ;  /* 0x000000041d1c7825 */ /* 0x100fe200078e0002 */
[----:B------:R-:W5:Y:S01]  /*0290*/  LDG.E R21, desc[UR8][R26.64] ;  /* 0x000000081a157981 */ /* 0x000f62000c1e1900 */
[----:B------:R-:W-:Y:S02]  /*02a0*/  IADD3 R11, PT, PT, R17, -0x1, RZ ;  /* 0xffffffff110b7810 */ /* 0x000fe40007ffe0ff */
[--C-:B0-----:R-:W-:Y:S01]  /*02b0*/  IMAD.WIDE.U32 R4, R9, 0x4, R2.reuse ;  /* 0x0000000409047825 */ /* 0x101fe200078e0002 */
[----:B------:R-:W5:Y:S03]  /*02c0*/  LDG.E R20, desc[UR8][R28.64] ;  /* 0x000000081c147981 */ /* 0x000f66000c1e1900 */
[----:B------:R-:W-:Y:S01]  /*02d0*/  IMAD.WIDE.U32 R8, R11, 0x4, R2 ;  /* 0x000000040b087825 */ /* 0x000fe200078e0002 */
[----:B------:R0:W5:Y:S01]  /*02e0*/  LDG.E R19, desc[UR8][R4.64] ;  /* 0x0000000804137981 */ /* 0x000162000c1e1900 */
[----:B-1----:R-:W-:-:S02]  /*02f0*/  IADD3 R7, PT, PT, R17, 0x1, RZ ;  /* 0x0000000111077810 */ /* 0x002fc40007ffe0ff */
[C-C-:B------:R-:W-:Y:S01]  /*0300*/  IMAD.WIDE.U32 R10, R17.reuse, 0x4, R2.reuse ;  /* 0x00000004110a7825 */ /* 0x140fe200078e0002 */
[----:B------:R1:W5:Y:S01]  /*0310*/  LDG.E R18, desc[UR8][R8.64] ;  /* 0x0000000808127981 */ /* 0x000362000c1e1900 */
[----:B------:R-:W-:Y:S02]  /*0320*/  IADD3 R6, PT, PT, R17, 0x2, RZ ;  /* 0x0000000211067810 */ /* 0x000fe40007ffe0ff */
[--C-:B----4-:R-:W-:Y:S01]  /*0330*/  IMAD.WIDE.U32 R12, R7, 0x4, R2.reuse ;  /* 0x00000004070c7825 */ /* 0x110fe200078e0002 */
[----:B------:R4:W5:Y:S01]  /*0340*/  LDG.E R16, desc[UR8][R10.64] ;  /* 0x000000080a107981 */ /* 0x000962000c1e1900 */
[C---:B------:R-:W-:Y:S02]  /*0350*/  IADD3 R7, PT, PT, R17.reuse, 0x3, RZ ;  /* 0x0000000311077810 */ /* 0x040fe40007ffe0ff */
[----:B0-----:R-:W-:Y:S01]  /*0360*/  IMAD.WIDE.U32 R4, R6, 0x4, R2 ;  /* 0x0000000406047825 */ /* 0x001fe200078e0002 */
[----:B------:R0:W5:Y:S01]  /*0370*/  LDG.E R24, desc[UR8][R12.64] ;  /* 0x000000080c187981 */ /* 0x000162000c1e1900 */
[----:B------:R-:W-:-:S02]  /*0380*/  IADD3 R27, PT, PT, R17, 0x4, RZ ;  /* 0x00000004111b7810 */ /* 0x000fc40007ffe0ff */
[--C-:B------:R-:W-:Y:S01]  /*0390*/  IMAD.WIDE.U32 R6, R7, 0x4, R2.reuse ;  /* 0x0000000407067825 */ /* 0x100fe200078e0002 */
[----:B------:R0:W5:Y:S01]  /*03a0*/  LDG.E R26, desc[UR8][R4.64] ;  /* 0x00000008041a7981 */ /* 0x000162000c1e1900 */
[----:B------:R-:W-:Y:S02]  /*03b0*/  IADD3 R29, PT, PT, R17, 0x5, RZ ;  /* 0x00000005111d7810 */ /* 0x000fe40007ffe0ff */
[--C-:B-1----:R-:W-:Y:S01]  /*03c0*/  IMAD.WIDE.U32 R8, R27, 0x4, R2.reuse ;  /* 0x000000041b087825 */ /* 0x102fe200078e0002 */
[----:B------:R-:W-:Y:S01]  /*03d0*/  IADD3 R27, PT, PT, R17, 0x6, RZ ;  /* 0x00000006111b7810 */ /* 0x000fe20007ffe0ff */
[----:B------:R-:W5:Y:S02]  /*03e0*/  LDG.E R6, desc[UR8][R6.64] ;  /* 0x0000000806067981 */ /* 0x000f64000c1e1900 */
[--C-:B----4-:R-:W-:Y:S01]  /*03f0*/  IMAD.WIDE.U32 R10, R29, 0x4, R2.reuse ;  /* 0x000000041d0a7825 */ /* 0x110fe200078e0002 */
[----:B------:R-:W-:Y:S01]  /*0400*/  IADD3 R29, PT, PT, R17, 0x7, RZ ;  /* 0x00000007111d7810 */ /* 0x000fe20007ffe0ff */
[----:B------:R-:W4:Y:S02]  /*0410*/  LDG.E R8, desc[UR8][R8.64] ;  /* 0x0000000808087981 */ /* 0x000f24000c1e1900 */
[--C-:B0-----:R-:W-:Y:S01]  /*0420*/  IMAD.WIDE.U32 R12, R27, 0x4, R2.reuse ;  /* 0x000000041b0c7825 */ /* 0x101fe200078e0002 */
[----:B------:R-:W-:Y:S01]  /*0430*/  IADD3 R27, PT, PT, R17, 0x8, RZ ;  /* 0x00000008111b7810 */ /* 0x000fe20007ffe0ff */
[----:B------:R-:W4:Y:S02]  /*0440*/  LDG.E R10, desc[UR8][R10.64] ;  /* 0x000000080a0a7981 */ /* 0x000f24000c1e1900 */
[----:B------:R-:W-:-:S02]  /*0450*/  IMAD.WIDE.U32 R4, R29, 0x4, R2 ;  /* 0x000000041d047825 */ /* 0x000fc400078e0002 */
[----:B------:R-:W4:Y:S02]  /*0460*/  LDG.E R12, desc[UR8][R12.64] ;  /* 0x000000080c0c7981 */ /* 0x000f24000c1e1900 */
[----:B------:R-:W-:Y:S02]  /*0470*/  IMAD.WIDE.U32 R2, R27, 0x4, R2 ;  /* 0x000000041b027825 */ /* 0x000fe400078e0002 */
[----:B------:R-:W4:Y:S04]  /*0480*/  LDG.E R4, desc[UR8][R4.64] ;  /* 0x0000000804047981 */ /* 0x000f28000c1e1900 */
[----:B------:R-:W4:Y:S01]  /*0490*/  LDG.E R2, desc[UR8][R2.64] ;  /* 0x0000000802027981 */ /* 0x000f22000c1e1900 */
[----:B------:R-:W-:Y:S01]  /*04a0*/  UIADD3 UR7, UPT, UPT, UR7, 0x10, URZ ;  /* 0x0000001007077890 */ /* 0x000fe2000fffe0ff */
[----:B------:R-:W-:-:S03]  /*04b0*/  IADD3 R17, PT, PT, R17, 0x10, RZ ;  /* 0x0000001011117810 */ /* 0x000fc60007ffe0ff */
[----:B------:R-:W-:Y:S01]  /*04c0*/  UISETP.NE.AND UP1, UPT, UR7, URZ, UPT ;  /* 0x000000ff0700728c */ /* 0x000fe2000bf25270 */
[----:B--2---:R-:W-:-:S04]  /*04d0*/  FADD R14, R25, R14 ;  /* 0x0000000e190e7221 */ /* 0x004fc80000000000 */
[----:B---3--:R-:W-:-:S04]  /*04e0*/  FADD R23, R14, R23 ;  /* 0x000000170e177221 */ /* 0x008fc80000000000 */
[----:B-----5:R-:W-:-:S04]  /*04f0*/  FADD R22, R23, R22 ;  /* 0x0000001617167221 */ /* 0x020fc80000000000 */
[----:B------:R-:W-:-:S04]  /*0500*/  FADD R21, R22, R21 ;  /* 0x0000001516157221 */ /* 0x000fc80000000000 */
[----:B------:R-:W-:-:S04]  /*0510*/  FADD R20, R21, R20 ;  /* 0x0000001415147221 */ /* 0x000fc80000000000 */
[----:B------:R-:W-:-:S04]  /*0520*/  FADD R19, R20, R19 ;  /* 0x0000001314137221 */ /* 0x000fc80000000000 */
[----:B------:R-:W-:-:S04]  /*0530*/  FADD R19, R19, R18 ;  /* 0x0000001213137221 */ /* 0x000fc80000000000 */
[----:B------:R-:W-:-:S04]  /*0540*/  FADD R19, R19, R16 ;  /* 0x0000001013137221 */ /* 0x000fc80000000000 */
[----:B------:R-:W-:-:S04]  /*0550*/  FADD R19, R19, R24 ;  /* 0x0000001813137221 */ /* 0x000fc80000000000 */
[----:B------:R-:W-:-:S04]  /*0560*/  FADD R19, R19, R26 ;  /* 0x0000001a13137221 */ /* 0x000fc80000000000 */
[----:B------:R-:W-:-:S04]  /*0570*/  FADD R19, R19, R6 ;  /* 0x0000000613137221 */ /* 0x000fc80000000000 */
[----:B----4-:R-:W-:-:S04]  /*0580*/  FADD R19, R19, R8 ;  /* 0x0000000813137221 */ /* 0x010fc80000000000 */
[----:B------:R-:W-:-:S04]  /*0590*/  FADD R19, R19, R10 ;  /* 0x0000000a13137221 */ /* 0x000fc80000000000 */
[----:B------:R-:W-:-:S04]  /*05a0*/  FADD R19, R19, R12 ;  /* 0x0000000c13137221 */ /* 0x000fc80000000000 */
[----:B------:R-:W-:-:S04]  /*05b0*/  FADD R19, R19, R4 ;  /* 0x0000000413137221 */ /* 0x000fc80000000000 */
[----:B------:R-:W-:Y:S01]  /*05c0*/  FADD R14, R19, R2 ;  /* 0x00000002130e7221 */ /* 0x000fe20000000000 */
[----:B------:R-:W-:Y:S06]  /*05d0*/  BRA.U UP1, `(.L_x_2) ;  /* 0xfffffff901f07547 */ /* 0x000fec000b83ffff */
.L_x_1:
[----:B------:R-:W-:Y:S05]  /*05e0*/  BRA.U !UP0, `(.L_x_0) ;  /* 0x0000000508207547 */ /* 0x000fea000b800000 */
[----:B------:R-:W-:Y:S02]  /*05f0*/  UISETP.GE.U32.AND UP0, UPT, UR6, 0x8, UPT ;  /* 0x000000080600788c */ /* 0x000fe4000bf06070 */
[----:B------:R-:W-:-:S04]  /*0600*/  ULOP3.LUT UR7, UR5, 0x7, URZ, 0xc0, !UPT ;  /* 0x0000000705077892 */ /* 0x000fc8000f8ec0ff */
[----:B------:R-:W-:-:S03]  /*0610*/  UISETP.NE.AND UP1, UPT, UR7, URZ, UPT ;  /* 0x000000ff0700728c */ /* 0x000fc6000bf25270 */
[----:B------:R-:W-:Y:S08]  /*0620*/  BRA.U !UP0, `(.L_x_3) ;  /* 0x0000000108887547 */ /* 0x000ff0000b800000 */
[----:B------:R-:W0:Y:S01]  /*0630*/  LDC.64 R2, c[0x0][0x380] ;  /* 0x0000e000ff027b82 */ /* 0x000e220000000a00 */
[----:B------:R-:W-:-:S04]  /*0640*/  IADD3 R19, PT, PT, R15, UR4, RZ ;  /* 0x000000040f137c10 */ /* 0x000fc8000fffe0ff */
[C---:B------:R-:W-:Y:S02]  /*0650*/  IADD3 R11, PT, PT, R19.reuse, 0x1, RZ ;  /* 0x00000001130b7810 */ /* 0x040fe40007ffe0ff */
[C---:B------:R-:W-:Y:S02]  /*0660*/  IADD3 R9, PT, PT, R19.reuse, 0x2, RZ ;  /* 0x0000000213097810 */ /* 0x040fe40007ffe0ff */
[C---:B------:R-:W-:Y:S02]  /*0670*/  IADD3 R13, PT, PT, R19.reuse, 0x3, RZ ;  /* 0x00000003130d7810 */ /* 0x040fe40007ffe0ff */
[C---:B------:R-:W-:Y:S01]  /*0680*/  IADD3 R17, PT, PT, R19.reuse, 0x4, RZ ;  /* 0x0000000413117810 */ /* 0x040fe20007ffe0ff */
[----:B0-----:R-:W-:-:S04]  /*0690*/  IMAD.WIDE.U32 R6, R19, 0x4, R2 ;  /* 0x0000000413067825 */ /* 0x001fc800078e0002 */
[--C-:B------:R-:W-:Y:S01]  /*06a0*/  IMAD.WIDE.U32 R10, R11, 0x4, R2.reuse ;  /* 0x000000040b0a7825 */ /* 0x100fe200078e0002 */
[----:B------:R0:W2:Y:S03]  /*06b0*/  LDG.E R5, desc[UR8][R6.64] ;  /* 0x0000000806057981 */ /* 0x0000a6000c1e1900 */
[--C-:B------:R-:W-:Y:S01]  /*06c0*/  IMAD.WIDE.U32 R8, R9, 0x4, R2.reuse ;  /* 0x0000000409087825 */ /* 0x100fe200078e0002 */
[----:B------:R1:W3:Y:S03]  /*06d0*/  LDG.E R4, desc[UR8][R10.64] ;  /* 0x000000080a047981 */ /* 0x0002e6000c1e1900 */
[--C-:B------:R-:W-:Y:S01]  /*06e0*/  IMAD.WIDE.U32 R12, R13, 0x4, R2.reuse ;  /* 0x000000040d0c7825 */ /* 0x100fe200078e0002 */
[----:B------:R-:W-:Y:S01]  /*06f0*/  IADD3 R21, PT, PT, R19, 0x5, RZ ;  /* 0x0000000513157810 */ /* 0x000fe20007ffe0ff */
[----:B------:R-:W4:Y:S02]  /*0700*/  LDG.E R8, desc[UR8][R8.64] ;  /* 0x0000000808087981 */ /* 0x000f24000c1e1900 */
[--C-:B------:R-:W-:Y:S01]  /*0710*/  IMAD.WIDE.U32 R16, R17, 0x4, R2.reuse ;  /* 0x0000000411107825 */ /* 0x100fe200078e0002 */
[----:B------:R-:W-:Y:S01]  /*0720*/  IADD3 R23, PT, PT, R19, 0x6, RZ ;  /* 0x0000000613177810 */ /* 0x000fe20007ffe0ff */
[----:B------:R-:W5:Y:S02]  /*0730*/  LDG.E R12, desc[UR8][R12.64] ;  /* 0x000000080c0c7981 */ /* 0x000f64000c1e1900 */
[--C-:B0-----:R-:W-:Y:S01]  /*0740*/  IMAD.WIDE.U32 R6, R21, 0x4, R2.reuse ;  /* 0x0000000415067825 */ /* 0x101fe200078e0002 */
[----:B------:R-:W-:Y:S01]  /*0750*/  IADD3 R19, PT, PT, R19, 0x7, RZ ;  /* 0x0000000713137810 */ /* 0x000fe20007ffe0ff */
[----:B------:R-:W5:Y:S02]  /*0760*/  LDG.E R16, desc[UR8][R16.64] ;  /* 0x0000000810107981 */ /* 0x000f64000c1e1900 */
[----:B-1----:R-:W-:-:S02]  /*0770*/  IMAD.WIDE.U32 R10, R23, 0x4, R2 ;  /* 0x00000004170a7825 */ /* 0x002fc400078e0002 */
[----:B------:R-:W5:Y:S02]  /*0780*/  LDG.E R6, desc[UR8][R6.64] ;  /* 0x0000000806067981 */ /* 0x000f64000c1e1900 */
[----:B------:R-:W-:Y:S02]  /*0790*/  IMAD.WIDE.U32 R2, R19, 0x4, R2 ;  /* 0x0000000413027825 */ /* 0x000fe400078e0002 */
[----:B------:R-:W5:Y:S04]  /*07a0*/  LDG.E R10, desc[UR8][R10.64] ;  /* 0x000000080a0a7981 */ /* 0x000f68000c1e1900 */
[----:B------:R-:W5:Y:S01]  /*07b0*/  LDG.E R2, desc[UR8][R2.64] ;  /* 0x0000000802027981 */ /* 0x000f62000c1e1900 */
[----:B------:R-:W-:Y:S01]  /*07c0*/  UIADD3 UR4, UPT, UPT, UR4, 0x8, URZ ;  /* 0x0000000804047890 */ /* 0x000fe2000fffe0ff */
[----:B--2---:R-:W-:-:S04]  /*07d0*/  FADD R5, R14, R5 ;  /* 0x000000050e057221 */ /* 0x004fc80000000000 */
[----:B---3--:R-:W-:-:S04]  /*07e0*/  FADD R5, R5, R4 ;  /* 0x0000000405057221 */ /* 0x008fc80000000000 */
[----:B----4-:R-:W-:-:S04]  /*07f0*/  FADD R5, R5, R8 ;  /* 0x0000000805057221 */ /* 0x010fc80000000000 */
[----:B-----5:R-:W-:-:S04]  /*0800*/  FADD R5, R5, R12 ;  /* 0x0000000c05057221 */ /* 0x020fc80000000000 */
[----:B------:R-:W-:-:S04]  /*0810*/  FADD R5, R5, R16 ;  /* 0x0000001005057221 */ /* 0x000fc80000000000 */
[----:B------:R-:W-:-:S04]  /*0820*/  FADD R5, R5, R6 ;  /* 0x0000000605057221 */ /* 0x000fc80000000000 */
[----:B------:R-:W-:-:S04]  /*0830*/  FADD R5, R5, R10 ;  /* 0x0000000a05057221 */ /* 0x000fc80000000000 */
[----:B------:R-:W-:-:S07]  /*0840*/  FADD R14, R5, R2 ;  /* 0x00000002050e7221 */ /* 0x000fce0000000000 */
.L_x_3:
        /* <DEDUP_REMOVED lines=9> */
[C---:B------:R-:W-:Y:S01]  /*08e0*/  IADD3 R13, PT, PT, R9.reuse, 0x3, RZ ;  /* 0x00000003090d7810 */ /* 0x040fe20007ffe0ff */
[----:B0-----:R-:W-:-:S04]  /*08f0*/  IMAD.WIDE.U32 R4, R9, 0x4, R2 ;  /* 0x0000000409047825 */ /* 0x001fc800078e0002 */
[--C-:B------:R-:W-:Y:S02]  /*0900*/  IMAD.WIDE.U32 R6, R7, 0x4, R2.reuse ;  /* 0x0000000407067825 */ /* 0x100fe400078e0002 */
[----:B------:R-:W2:Y:S02]  /*0910*/  LDG.E R5, desc[UR8][R4.64] ;  /* 0x0000000804057981 */ /* 0x000ea4000c1e1900 */
[--C-:B------:R-:W-:Y:S02]  /*0920*/  IMAD.WIDE.U32 R8, R11, 0x4, R2.reuse ;  /* 0x000000040b087825 */ /* 0x100fe400078e0002 */
[----:B------:R-:W3:Y:S02]  /*0930*/  LDG.E R7, desc[UR8][R6.64] ;  /* 0x0000000806077981 */ /* 0x000ee4000c1e1900 */
[----:B------:R-:W-:Y:S02]  /*0940*/  IMAD.WIDE.U32 R2, R13, 0x4, R2 ;  /* 0x000000040d027825 */ /* 0x000fe400078e0002 */
[----:B------:R-:W4:Y:S04]  /*0950*/  LDG.E R9, desc[UR8][R8.64] ;  /* 0x0000000808097981 */ /* 0x000f28000c1e1900 */
[----:B------:R-:W5:Y:S01]  /*0960*/  LDG.E R3, desc[UR8][R2.64] ;  /* 0x0000000802037981 */ /* 0x000f62000c1e1900 */
[----:B------:R-:W-:Y:S01]  /*0970*/  UIADD3 UR4, UPT, UPT, UR4, 0x4, URZ ;  /* 0x0000000404047890 */ /* 0x000fe2000fffe0ff */
[----:B--2---:R-:W-:-:S04]  /*0980*/  FADD R14, R14, R5 ;  /* 0x000000050e0e7221 */ /* 0x004fc80000000000 */
[----:B---3--:R-:W-:-:S04]  /*0990*/  FADD R14, R14, R7 ;  /* 0x000000070e0e7221 */ /* 0x008fc80000000000 */
[----:B----4-:R-:W-:-:S04]  /*09a0*/  FADD R14, R14, R9 ;  /* 0x000000090e0e7221 */ /* 0x010fc80000000000 */
[----:B-----5:R-:W-:-:S07]  /*09b0*/  FADD R14, R14, R3 ;  /* 0x000000030e0e7221 */ /* 0x020fce0000000000 */
.L_x_4:
[----:B------:R-:W-:Y:S05]  /*09c0*/  BRA.U !UP1, `(.L_x_0) ;  /* 0x0000000109287547 */ /* 0x000fea000b800000 */
[----:B------:R-:W0:Y:S01]  /*09d0*/  LDC.64 R4, c[0x0][0x380] ;  /* 0x0000e000ff047b82 */ /* 0x000e220000000a00 */
[----:B------:R-:W-:Y:S01]  /*09e0*/  IADD3 R15, PT, PT, R15, UR4, RZ ;  /* 0x000000040f0f7c10 */ /* 0x000fe2000fffe0ff */
[----:B------:R-:W-:-:S12]  /*09f0*/  UIADD3 UR5, UPT, UPT, -UR5, URZ, URZ ;  /* 0x000000ff05057290 */ /* 0x000fd8000fffe1ff */
.L_x_5:
[----:B0-----:R-:W-:-:S06]  /*0a00*/  IMAD.WIDE.U32 R2, R15, 0x4, R4 ;  /* 0x000000040f027825 */ /* 0x001fcc00078e0004 */
[----:B------:R-:W2:Y:S01]  /*0a10*/  LDG.E R3, desc[UR8][R2.64] ;  /* 0x0000000802037981 */ /* 0x000ea2000c1e1900 */
[----:B------:R-:W-:Y:S01]  /*0a20*/  UIADD3 UR5, UPT, UPT, UR5, 0x1, URZ ;  /* 0x0000000105057890 */ /* 0x000fe2000fffe0ff */
[----:B------:R-:W-:-:S03]  /*0a30*/  IADD3 R15, PT, PT, R15, 0x1, RZ ;  /* 0x000000010f0f7810 */ /* 0x000fc60007ffe0ff */
[----:B------:R-:W-:Y:S01]  /*0a40*/  UISETP.NE.AND UP0, UPT, UR5, URZ, UPT ;  /* 0x000000ff0500728c */ /* 0x000fe2000bf05270 */
[----:B--2---:R-:W-:-:S08]  /*0a50*/  FADD R14, R3, R14 ;  /* 0x0000000e030e7221 */ /* 0x004fd00000000000 */
[----:B------:R-:W-:Y:S05]  /*0a60*/  BRA.U UP0, `(.L_x_5) ;  /* 0xfffffffd00e47547 */ /* 0x000fea000b83ffff */
.L_x_0:
[----:B------:R-:W0:Y:S02]  /*0a70*/  LDC.64 R2, c[0x0][0x388] ;  /* 0x0000e200ff027b82 */ /* 0x000e240000000a00 */
[----:B0-----:R-:W-:-:S05]  /*0a80*/  IMAD.WIDE R2, R0, 0x4, R2 ;  /* 0x0000000400027825 */ /* 0x001fca00078e0202 */
[----:B------:R-:W2:Y:S02]  /*0a90*/  LDG.E R5, desc[UR8][R2.64] ;  /* 0x0000000802057981 */ /* 0x000ea4000c1e1900 */
[----:B--2---:R-:W-:-:S05]  /*0aa0*/  FADD R5, R5, R14 ;  /* 0x0000000e05057221 */ /* 0x004fca0000000000 */
[----:B------:R-:W-:Y:S01]  /*0ab0*/  STG.E desc[UR8][R2.64], R5 ;  /* 0x0000000502007986 */ /* 0x000fe2000c101908 */
[----:B------:R-:W-:Y:S05]  /*0ac0*/  EXIT ;  /* 0x000000000000794d */ /* 0x000fea0003800000 */
.L_x_6:
[----:B------:R-:W-:-:S00]  /*0ad0*/  BRA `(.L_x_6) ;  /* 0xfffffffc00fc7947 */ /* 0x000fc0000383ffff */
[----:B------:R-:W-:-:S00]  /*0ae0*/  NOP ;  /* 0x0000000000007918 */ /* 0x000fc00000000000 */
        /* <DEDUP_REMOVED lines=9> */
.L_x_34:


//--------------------- .text.backward_kernel     --------------------------
	.section	.text.backward_kernel,"ax",@progbits
	.align	128
        .global         backward_kernel
        .type           backward_kernel,@function
        .size           backward_kernel,(.L_x_35 - backward_kernel)
        .other          backward_kernel,@"STO_CUDA_ENTRY STV_DEFAULT"
backward_kernel:
.text.backward_kernel:
[----:B------:R-:W-:Y:S01]  /*0000*/  LDC R1, c[0x0][0x37c] ;  /* 0x0000df00ff017b82 */ /* 0x000fe20000000800 */
[----:B------:R-:W0:Y:S01]  /*0010*/  S2R R3, SR_TID.X ;  /* 0x0000000000037919 */ /* 0x000e220000002100 */
[----:B------:R-:W1:Y:S06]  /*0020*/  LDCU UR8, c[0x0][0x3a4] ;  /* 0x00007480ff0877ac */ /* 0x000e6c0008000800 */
[----:B------:R-:W0:Y:S01]  /*0030*/  S2UR UR5, SR_CTAID.X ;  /* 0x00000000000579c3 */ /* 0x000e220000002500 */
[----:B------:R-:W1:Y:S01]  /*0040*/  LDCU UR9, c[0x0][0x398] ;  /* 0x00007300ff0977ac */ /* 0x000e620008000800 */
[----:B------:R-:W2:Y:S06]  /*0050*/  LDCU.64 UR10, c[0x0][0x3a8] ;  /* 0x00007500ff0a77ac */ /* 0x000eac0008000a00 */
[----:B------:R-:W0:Y:S01]  /*0060*/  LDC R0, c[0x0][0x360] ;  /* 0x0000d800ff007b82 */ /* 0x000e220000000800 */
[----:B-1----:R-:W-:-:S04]  /*0070*/  UIMAD UR4, UR8, UR9, URZ ;  /* 0x00000009080472a4 */ /* 0x002fc8000f8e02ff */
[----:B--2---:R-:W-:-:S04]  /*0080*/  UIMAD UR4, UR4, UR10, URZ ;  /* 0x0000000a040472a4 */ /* 0x004fc8000f8e02ff */
[----:B------:R-:W-:Y:S01]  /*0090*/  UIMAD UR4, UR4, UR11, URZ ;  /* 0x0000000b040472a4 */ /* 0x000fe2000f8e02ff */
[----:B0-----:R-:W-:-:S05]  /*00a0*/  IMAD R0, R0, UR5, R3 ;  /* 0x0000000500007c24 */ /* 0x001fca000f8e0203 */
[----:B------:R-:W-:-:S13]  /*00b0*/  ISETP.GE.AND P0, PT, R0, UR4, PT ;  /* 0x0000000400007c0c */ /* 0x000fda000bf06270 */
[----:B------:R-:W-:Y:S05]  /*00c0*/  @P0 EXIT ;  /* 0x000000000000094d */ /* 0x000fea0003800000 */
[----:B------:R-:W0:Y:S01]  /*00d0*/  LDCU UR4, c[0x0][0x3b4] ;  /* 0x00007680ff0477ac */ /* 0x000e220008000800 */
[----:B------:R-:W-:Y:S01]  /*00e0*/  HFMA2 R10, -RZ, RZ, 0, 0 ;  /* 0x00000000ff0a7431 */ /* 0x000fe200000001ff */
[----:B------:R-:W1:Y:S01]  /*00f0*/  LDCU.64 UR6, c[0x0][0x358] ;  /* 0x00006b00ff0677ac */ /* 0x000e620008000a00 */
[----:B0-----:R-:W-:-:S09]  /*0100*/  UISETP.NE.AND UP0, UPT, UR4, URZ, UPT ;  /* 0x000000ff0400728c */ /* 0x001fd2000bf05270 */
[----:B-1----:R-:W-:Y:S05]  /*0110*/  BRA.U !UP0, `(.L_x_7) ;  /* 0x0000001508907547 */ /* 0x002fea000b800000 */
[----:B------:R-:W0:Y:S01]  /*0120*/  LDC R8, c[0x0][0x3b0] ;  /* 0x0000ec00ff087b82 */ /* 0x000e220000000800 */
[----:B------:R-:W-:Y:S01]  /*0130*/  UIMAD UR4, UR8, UR10, URZ ;  /* 0x0000000a080472a4 */ /* 0x000fe2000f8e02ff */
[----:B0-----:R-:W-:-:S13]  /*0140*/  ISETP.NE.AND P0, PT, R8, RZ, PT ;  /* 0x000000ff0800720c */ /* 0x001fda0003f05270 */
[----:B------:R-:W-:Y:S05]  /*0150*/  @!P0 BRA `(.L_x_7) ;  /* 0x0000001400808947 */ /* 0x000fea0003800000 */
[----:B------:R-:W0:Y:S01]  /*0160*/  I2F.U32.RP R4, UR4 ;  /* 0x0000000400047d06 */ /* 0x000e220008209000 */
[----:B------:R-:W-:Y:S01]  /*0170*/  IADD3 R7, PT, PT, RZ, -UR4, RZ ;  /* 0x80000004ff077c10 */ /* 0x000fe2000fffe0ff */
[----:B------:R-:W-:Y:S02]  /*0180*/  UIMAD UR5, UR4, UR9, URZ ;  /* 0x00000009040572a4 */ /* 0x000fe4000f8e02ff */
[----:B------:R-:W-:Y:S02]  /*0190*/  ISETP.NE.U32.AND P2, PT, RZ, UR4, PT ;  /* 0x00000004ff007c0c */ /* 0x000fe4000bf45070 */
[----:B------:R-:W-:Y:S02]  /*01a0*/  ISETP.NE.U32.AND P4, PT, RZ, UR9, PT ;  /* 0x00000009ff007c0c */ /* 0x000fe4000bf85070 */
[----:B------:R-:W-:Y:S08]  /*01b0*/  I2F.U32.RP R5, UR9 ;  /* 0x0000000900057d06 */ /* 0x000ff00008209000 */
[----:B0-----:R-:W0:Y:S08]  /*01c0*/  MUFU.RCP R4, R4 ;  /* 0x0000000400047308 */ /* 0x001e300000001000 */
[----:B------:R-:W-:Y:S08]  /*01d0*/  I2F.U32.RP R9, UR8 ;  /* 0x0000000800097d06 */ /* 0x000ff00008209000 */
[----:B------:R-:W-:Y:S01]  /*01e0*/  I2F.U32.RP R10, UR5 ;  /* 0x00000005000a7d06 */ /* 0x000fe20008209000 */
[----:B0-----:R-:W-:-:S07]  /*01f0*/  IADD3 R2, PT, PT, R4, 0xffffffe, RZ ;  /* 0x0ffffffe04027810 */ /* 0x001fce0007ffe0ff */
[----:B------:R0:W1:Y:S08]  /*0200*/  F2I.FTZ.U32.TRUNC.NTZ R3, R2 ;  /* 0x0000000200037305 */ /* 0x000070000021f000 */
[----:B------:R-:W2:Y:S01]  /*0210*/  MUFU.RCP R5, R5 ;  /* 0x0000000500057308 */ /* 0x000ea20000001000 */
[----:B0-----:R-:W-:Y:S01]  /*0220*/  MOV R2, RZ ;  /* 0x000000ff00027202 */ /* 0x001fe20000000f00 */
[----:B-1----:R-:W-:-:S06]  /*0230*/  IMAD R7, R7, R3, RZ ;  /* 0x0000000307077224 */ /* 0x002fcc00078e02ff */
[----:B------:R-:W0:Y:S01]  /*0240*/  MUFU.RCP R9, R9 ;  /* 0x0000000900097308 */ /* 0x000e220000001000 */
[----:B------:R-:W-:-:S07]  /*0250*/  IMAD.HI.U32 R3, R3, R7, R2 ;  /* 0x0000000703037227 */ /* 0x000fce00078e0002 */
[----:B------:R-:W1:Y:S01]  /*0260*/  MUFU.RCP R10, R10 ;  /* 0x0000000a000a7308 */ /* 0x000e620000001000 */
[----:B------:R-:W-:Y:S01]  /*0270*/  IMAD.HI.U32 R3, R3, R0, RZ ;  /* 0x0000000003037227 */ /* 0x000fe200078e00ff */
[----:B--2---:R-:W-:-:S04]  /*0280*/  IADD3 R4, PT, PT, R5, 0xffffffe, RZ ;  /* 0x0ffffffe05047810 */ /* 0x004fc80007ffe0ff */
[----:B------:R-:W-:Y:S02]  /*0290*/  IADD3 R7, PT, PT, -R3, RZ, RZ ;  /* 0x000000ff03077210 */ /* 0x000fe40007ffe1ff */
[----:B------:R2:W3:Y:S01]  /*02a0*/  F2I.FTZ.U32.TRUNC.NTZ R5, R4 ;  /* 0x0000000400057305 */ /* 0x0004e2000021f000 */
[----:B0-----:R-:W-:Y:S02]  /*02b0*/  IADD3 R6, PT, PT, R9, 0xffffffe, RZ ;  /* 0x0ffffffe09067810 */ /* 0x001fe40007ffe0ff */
[----:B------:R-:W-:-:S05]  /*02c0*/  IMAD R2, R7, UR4, R0 ;  /* 0x0000000407027c24 */ /* 0x000fca000f8e0200 */
[----:B------:R-:W-:Y:S01]  /*02d0*/  ISETP.GE.U32.AND P0, PT, R2, UR4, PT ;  /* 0x0000000402007c0c */ /* 0x000fe2000bf06070 */
[----:B------:R0:W4:Y:S01]  /*02e0*/  F2I.FTZ.U32.TRUNC.NTZ R7, R6 ;  /* 0x0000000600077305 */ /* 0x000122000021f000 */
[----:B-1----:R-:W-:Y:S01]  /*02f0*/  IADD3 R11, PT, PT, R10, 0xffffffe, RZ ;  /* 0x0ffffffe0a0b7810 */ /* 0x002fe20007ffe0ff */
[----:B--2---:R-:W-:Y:S01]  /*0300*/  HFMA2 R4, -RZ, RZ, 0, 0 ;  /* 0x00000000ff047431 */ /* 0x004fe200000001ff */
[----:B------:R-:W-:Y:S02]  /*0310*/  IADD3 R10, PT, PT, RZ, -UR5, RZ ;  /* 0x80000005ff0a7c10 */ /* 0x000fe4000fffe0ff */
[----:B---3--:R-:W-:-:S03]  /*0320*/  IADD3 R9, PT, PT, RZ, -R5, RZ ;  /* 0x80000005ff097210 */ /* 0x008fc60007ffe0ff */
[----:B------:R-:W1:Y:S01]  /*0330*/  F2I.FTZ.U32.TRUNC.NTZ R11, R11 ;  /* 0x0000000b000b7305 */ /* 0x000e62000021f000 */
[----:B0-----:R-:W-:Y:S01]  /*0340*/  MOV R6, RZ ;  /* 0x000000ff00067202 */ /* 0x001fe20000000f00 */
[----:B------:R-:W-:Y:S02]  /*0350*/  IMAD R9, R9, UR9, RZ ;  /* 0x0000000909097c24 */ /* 0x000fe4000f8e02ff */
[----:B------:R-:W-:Y:S02]  /*0360*/  @P0 IADD3 R2, PT, PT, R2, -UR4, RZ ;  /* 0x8000000402020c10 */ /* 0x000fe4000fffe0ff */
[----:B------:R-:W-:Y:S01]  /*0370*/  @P0 IADD3 R3, PT, PT, R3, 0x1, RZ ;  /* 0x0000000103030810 */ /* 0x000fe20007ffe0ff */
[----:B------:R-:W-:Y:S01]  /*0380*/  IMAD.HI.U32 R4, R5, R9, R4 ;  /* 0x0000000905047227 */ /* 0x000fe200078e0004 */
[----:B------:R-:W-:Y:S02]  /*0390*/  ISETP.GE.U32.AND P1, PT, R2, UR4, PT ;  /* 0x0000000402007c0c */ /* 0x000fe4000bf26070 */
[----:B----4-:R-:W-:Y:S01]  /*03a0*/  IADD3 R13, PT, PT, RZ, -R7, RZ ;  /* 0x80000007ff0d7210 */ /* 0x010fe20007ffe0ff */
[----:B-1----:R-:W-:-:S02]  /*03b0*/  IMAD R9, R10, R11, RZ ;  /* 0x0000000b0a097224 */ /* 0x002fc400078e02ff */
[----:B------:R-:W-:Y:S02]  /*03c0*/  HFMA2 R10, -RZ, RZ, 0, 0 ;  /* 0x00000000ff0a7431 */ /* 0x000fe400000001ff */
[----:B------:R-:W-:-:S06]  /*03d0*/  IMAD R13, R13, UR8, RZ ;  /* 0x000000080d0d7c24 */ /* 0x000fcc000f8e02ff */
[----:B------:R-:W-:Y:S01]  /*03e0*/  @P1 VIADD R3, R3, 0x1 ;  /* 0x0000000103031836 */ /* 0x000fe20000000000 */
[----:B------:R-:W-:Y:S01]  /*03f0*/  @!P2 LOP3.LUT R3, RZ, UR4, RZ, 0x33, !PT ;  /* 0x00000004ff03ac12 */ /* 0x000fe2000f8e33ff */
[----:B------:R-:W-:-:S03]  /*0400*/  IMAD.HI.U32 R7, R7, R13, R6 ;  /* 0x0000000d07077227 */ /* 0x000fc600078e0006 */
[----:B------:R-:W-:Y:S01]  /*0410*/  IADD3 R5, PT, PT, -R3, RZ, RZ ;  /* 0x000000ff03057210 */ /* 0x000fe20007ffe1ff */
[----:B------:R-:W-:-:S04]  /*0420*/  IMAD.HI.U32 R11, R11, R9, R10 ;  /* 0x000000090b0b7227 */ /* 0x000fc800078e000a */
[----:B------:R-:W-:Y:S01]  /*0430*/  IMAD R6, R5, UR4, R0 ;  /* 0x0000000405067c24 */ /* 0x000fe2000f8e0200 */
[----:B------:R-:W0:Y:S01]  /*0440*/  LDCU UR4, c[0x0][0x3a0] ;  /* 0x00007400ff0477ac */ /* 0x000e220008000800 */
[----:B------:R-:W-:-:S04]  /*0450*/  IMAD.HI.U32 R4, R4, R3, RZ ;  /* 0x0000000304047227 */ /* 0x000fc800078e00ff */
[----:B------:R-:W-:Y:S01]  /*0460*/  IMAD.HI.U32 R9, R7, R6, RZ ;  /* 0x0000000607097227 */ /* 0x000fe200078e00ff */
[----:B------:R-:W-:-:S03]  /*0470*/  IADD3 R4, PT, PT, -R4, RZ, RZ ;  /* 0x000000ff04047210 */ /* 0x000fc60007ffe1ff */
[----:B------:R-:W-:Y:S01]  /*0480*/  IMAD.HI.U32 R7, R7, R0, RZ ;  /* 0x0000000007077227 */ /* 0x000fe200078e00ff */
[----:B------:R-:W-:-:S03]  /*0490*/  IADD3 R13, PT, PT, -R9, RZ, RZ ;  /* 0x000000ff090d7210 */ /* 0x000fc60007ffe1ff */
[----:B------:R-:W-:Y:S01]  /*04a0*/  IMAD.HI.U32 R2, R11, R0, RZ ;  /* 0x000000000b027227 */ /* 0x000fe200078e00ff */
[----:B------:R-:W-:-:S03]  /*04b0*/  IADD3 R7, PT, PT, -R7, RZ, RZ ;  /* 0x000000ff07077210 */ /* 0x000fc60007ffe1ff */
[----:B------:R-:W-:Y:S02]  /*04c0*/  IMAD R6, R13, UR8, R6 ;  /* 0x000000080d067c24 */ /* 0x000fe4000f8e0206 */
[--C-:B------:R-:W-:Y:S02]  /*04d0*/  IMAD R7, R7, UR8, R0.reuse ;  /* 0x0000000807077c24 */ /* 0x100fe4000f8e0200 */
[----:B------:R-:W-:Y:S01]  /*04e0*/  IMAD R5, R4, UR9, R3 ;  /* 0x0000000904057c24 */ /* 0x000fe2000f8e0203 */
[----:B------:R-:W-:Y:S02]  /*04f0*/  ISETP.GE.U32.AND P6, PT, R6, UR8, PT ;  /* 0x0000000806007c0c */ /* 0x000fe4000bfc6070 */
[----:B------:R-:W-:Y:S02]  /*0500*/  IADD3 R3, PT, PT, -R2, RZ, RZ ;  /* 0x000000ff02037210 */ /* 0x000fe40007ffe1ff */
[----:B------:R-:W-:Y:S02]  /*0510*/  ISETP.GE.U32.AND P2, PT, R7, UR8, PT ;  /* 0x0000000807007c0c */ /* 0x000fe4000bf46070 */
[----:B------:R-:W-:Y:S01]  /*0520*/  ISETP.GE.U32.AND P1, PT, R5, UR9, PT ;  /* 0x0000000905007c0c */ /* 0x000fe2000bf26070 */
[----:B------:R-:W-:Y:S01]  /*0530*/  IMAD R3, R3, UR5, R0 ;  /* 0x0000000503037c24 */ /* 0x000fe2000f8e0200 */
[----:B------:R-:W-:-:S04]  /*0540*/  LOP3.LUT R4, RZ, UR8, RZ, 0x33, !PT ;  /* 0x00000008ff047c12 */ /* 0x000fc8000f8e33ff */
[----:B------:R-:W-:Y:S02]  /*0550*/  ISETP.GE.U32.AND P0, PT, R3, UR5, PT ;  /* 0x0000000503007c0c */ /* 0x000fe4000bf06070 */
[----:B------:R-:W-:Y:S02]  /*0560*/  @P6 IADD3 R6, PT, PT, R6, -UR8, RZ ;  /* 0x8000000806066c10 */ /* 0x000fe4000fffe0ff */
[----:B------:R-:W-:Y:S02]  /*0570*/  @P6 IADD3 R9, PT, PT, R9, 0x1, RZ ;  /* 0x0000000109096810 */ /* 0x000fe40007ffe0ff */
[----:B------:R-:W-:Y:S02]  /*0580*/  @P2 IADD3 R7, PT, PT, R7, -UR8, RZ ;  /* 0x8000000807072c10 */ /* 0x000fe4000fffe0ff */
[----:B------:R-:W-:Y:S02]  /*0590*/  ISETP.GE.U32.AND P2, PT, R6, UR8, PT ;  /* 0x0000000806007c0c */ /* 0x000fe4000bf46070 */
[----:B------:R-:W-:-:S02]  /*05a0*/  @P1 IADD3 R5, PT, PT, R5, -UR9, RZ ;  /* 0x8000000905051c10 */ /* 0x000fc4000fffe0ff */
[----:B------:R-:W-:Y:S01]  /*05b0*/  ISETP.GE.U32.AND P3, PT, R7, UR8, PT ;  /* 0x0000000807007c0c */ /* 0x000fe2000bf66070 */
[----:B------:R-:W-:Y:S01]  /*05c0*/  @P0 VIADD R3, R3, -UR5 ;  /* 0x8000000503030c36 */ /* 0x000fe20008000000 */
[----:B------:R-:W-:Y:S02]  /*05d0*/  ISETP.GE.U32.AND P1, PT, R5, UR9, PT ;  /* 0x0000000905007c0c */ /* 0x000fe4000bf26070 */
[----:B------:R-:W-:Y:S02]  /*05e0*/  ISETP.NE.U32.AND P6, PT, RZ, UR8, PT ;  /* 0x00000008ff007c0c */ /* 0x000fe4000bfc5070 */
[----:B------:R-:W-:Y:S02]  /*05f0*/  ISETP.GE.U32.AND P5, PT, R3, UR5, PT ;  /* 0x0000000503007c0c */ /* 0x000fe4000bfa6070 */
[----:B------:R-:W-:Y:S02]  /*0600*/  LOP3.LUT R3, R8, 0x7, RZ, 0xc0, !PT ;  /* 0x0000000708037812 */ /* 0x000fe400078ec0ff */
[----:B------:R-:W-:-:S02]  /*0610*/  @P2 IADD3 R9, PT, PT, R9, 0x1, RZ ;  /* 0x0000000109092810 */ /* 0x000fc40007ffe0ff */
[----:B------:R-:W-:Y:S02]  /*0620*/  ISETP.NE.U32.AND P2, PT, RZ, UR5, PT ;  /* 0x00000005ff007c0c */ /* 0x000fe4000bf45070 */
[----:B------:R-:W-:Y:S02]  /*0630*/  @P3 IADD3 R7, PT, PT, R7, -UR8, RZ ;  /* 0x8000000807073c10 */ /* 0x000fe4000fffe0ff */
[----:B------:R-:W-:Y:S02]  /*0640*/  @P1 IADD3 R5, PT, PT, R5, -UR9, RZ ;  /* 0x8000000905051c10 */ /* 0x000fe4000fffe0ff */
[----:B------:R-:W-:Y:S02]  /*0650*/  @!P4 LOP3.LUT R5, RZ, UR9, RZ, 0x33, !PT ;  /* 0x00000009ff05cc12 */ /* 0x000fe4000f8e33ff */
[----:B------:R-:W-:Y:S02]  /*0660*/  SEL R6, R4, R9, !P6 ;  /* 0x0000000904067207 */ /* 0x000fe40007000000 */
[----:B------:R-:W-:-:S02]  /*0670*/  IADD3 R10, PT, PT, R3, -0x1, RZ ;  /* 0xffffffff030a7810 */ /* 0x000fc40007ffe0ff */
[----:B------:R-:W-:Y:S01]  /*0680*/  SEL R4, R4, R7, !P6 ;  /* 0x0000000704047207 */ /* 0x000fe20007000000 */
[----:B0-----:R-:W-:Y:S01]  /*0690*/  IMAD R5, R5, UR4, R6 ;  /* 0x0000000405057c24 */ /* 0x001fe2000f8e0206 */
[----:B------:R-:W-:Y:S01]  /*06a0*/  @P0 IADD3 R2, PT, PT, R2, 0x1, RZ ;  /* 0x0000000102020810 */ /* 0x000fe20007ffe0ff */
[----:B------:R-:W-:Y:S01]  /*06b0*/  UMOV UR4, URZ ;  /* 0x000000ff00047c82 */ /* 0x000fe20008000000 */
[----:B------:R-:W-:Y:S02]  /*06c0*/  LOP3.LUT R7, R8, 0xfffffff0, RZ, 0xc0, !PT ;  /* 0xfffffff008077812 */ /* 0x000fe400078ec0ff */
[----:B------:R-:W-:Y:S02]  /*06d0*/  ISETP.GE.U32.AND P1, PT, R10, 0x3, PT ;  /* 0x000000030a00780c */ /* 0x000fe40003f26070 */
[----:B------:R-:W-:Y:S02]  /*06e0*/  LOP3.LUT R6, R8, 0xf, RZ, 0xc0, !PT ;  /* 0x0000000f08067812 */ /* 0x000fe400078ec0ff */
[----:B------:R-:W-:-:S02]  /*06f0*/  @P5 IADD3 R2, PT, PT, R2, 0x1, RZ ;  /* 0x0000000102025810 */ /* 0x000fc40007ffe0ff */
[----:B------:R-:W-:Y:S02]  /*0700*/  LOP3.LUT R8, R8, 0x3, RZ, 0xc0, !PT ;  /* 0x0000000308087812 */ /* 0x000fe400078ec0ff */
[----:B------:R-:W-:Y:S02]  /*0710*/  MOV R10, RZ ;  /* 0x000000ff000a7202 */ /* 0x000fe40000000f00 */
[----:B------:R-:W-:Y:S02]  /*0720*/  IADD3 R9, PT, PT, -R7, RZ, RZ ;  /* 0x000000ff07097210 */ /* 0x000fe40007ffe1ff */
[----:B------:R-:W-:-:S07]  /*0730*/  @!P2 LOP3.LUT R2, RZ, UR5, RZ, 0x33, !PT ;  /* 0x00000005ff02ac12 */ /* 0x000fce000f8e33ff */
.L_x_13:
[----:B------:R-:W0:Y:S01]  /*0740*/  LDC.64 R12, c[0x0][0x3b0] ;  /* 0x0000ec00ff0c7b82 */ /* 0x000e220000000a00 */
[----:B------:R-:W1:Y:S01]  /*0750*/  LDCU UR5, c[0x0][0x39c] ;  /* 0x00007380ff0577ac */ /* 0x000e620008000800 */
[----:B------:R-:W-:Y:S02]  /*0760*/  IADD3 R15, PT, PT, R5, UR4, RZ ;  /* 0x00000004050f7c10 */ /* 0x000fe4000fffe0ff */
[----:B------:R-:W-:Y:S02]  /*0770*/  MOV R22, RZ ;  /* 0x000000ff00167202 */ /* 0x000fe40000000f00 */
[----:B0-----:R-:W-:Y:S01]  /*0780*/  ISETP.GE.U32.AND P2, PT, R12, 0x10, PT ;  /* 0x000000100c00780c */ /* 0x001fe20003f46070 */
[----:B------:R-:W-:Y:S01]  /*0790*/  IMAD R11, R2, R13, UR4 ;  /* 0x00000004020b7e24 */ /* 0x000fe2000f8e020d */
[----:B------:R-:W-:-:S06]  /*07a0*/  UIADD3 UR4, UPT, UPT, UR4, 0x1, URZ ;  /* 0x0000000104047890 */ /* 0x000fcc000fffe0ff */
[----:B------:R-:W-:Y:S01]  /*07b0*/  ISETP.NE.AND P0, PT, R13, UR4, PT ;  /* 0x000000040d007c0c */ /* 0x000fe2000bf05270 */
[----:B-1----:R-:W-:-:S04]  /*07c0*/  IMAD R13, R15, UR5, R4 ;  /* 0x000000050f0d7c24 */ /* 0x002fc8000f8e0204 */
[----:B------:R-:W-:Y:S08]  /*07d0*/  @!P2 BRA `(.L_x_8) ;  /* 0x0000000400e4a947 */ /* 0x000ff00003800000 */
[----:B------:R-:W-:Y:S01]  /*07e0*/  IMAD.MOV.U32 R22, RZ, RZ, R9 ;  /* 0x000000ffff167224 */ /* 0x000fe200078e0009 */
[----:B------:R-:W-:-:S06]  /*07f0*/  UMOV UR5, URZ ;  /* 0x000000ff00057c82 */ /* 0x000fcc0008000000 */
.L_x_9:
[----:B------:R-:W0:Y:S01]  /*0800*/  LDC.64 R16, c[0x0][0x380] ;  /* 0x0000e000ff107b82 */ /* 0x000e220000000a00 */
[----:B------:R-:W-:Y:S01]  /*0810*/  IADD3 R19, PT, PT, R13, UR5, RZ ;  /* 0x000000050d137c10 */ /* 0x000fe2000fffe0ff */
[----:B------:R-:W-:-:S06]  /*0820*/  IMAD R21, R11, R12, UR5 ;  /* 0x000000050b157e24 */ /* 0x000fcc000f8e020c */
[----:B------:R-:W1:Y:S01]  /*0830*/  LDC.64 R14, c[0x0][0x388] ;  /* 0x0000e200ff0e7b82 */ /* 0x000e620000000a00 */
[----:B------:R-:W-:Y:S02]  /*0840*/  IADD3 R27, PT, PT, R19, 0x1, RZ ;  /* 0x00000001131b7810 */ /* 0x000fe40007ffe0ff */
[----:B------:R-:W-:Y:S01]  /*0850*/  IADD3 R18, PT, PT, R21, 0x1, RZ ;  /* 0x0000000115127810 */ /* 0x000fe20007ffe0ff */
[----:B0-----:R-:W-:-:S04]  /*0860*/  IMAD.WIDE.U32 R24, R19, 0x4, R16 ;  /* 0x0000000413187825 */ /* 0x001fc800078e0010 */
[----:B------:R-:W-:Y:S01]  /*0870*/  IMAD.WIDE.U32 R26, R27, 0x4, R16 ;  /* 0x000000041b1a7825 */ /* 0x000fe200078e0010 */
[----:B------:R0:W2:Y:S03]  /*0880*/  LDG.E R23, desc[UR6][R24.64] ;  /* 0x0000000618177981 */ /* 0x0000a6000c1e1900 */
[--C-:B-1----:R-:W-:Y:S02]  /*0890*/  IMAD.WIDE.U32 R28, R21, 0x4, R14.reuse ;  /* 0x00000004151c7825 */ /* 0x102fe400078e000e */
[----:B------:R1:W3:Y:S04]  /*08a0*/  LDG.E R26, desc[UR6][R26.64] ;  /* 0x000000061a1a7981 */ /* 0x0002e8000c1e1900 */
[----:B------:R4:W2:Y:S01]  /*08b0*/  LDG.E R28, desc[UR6][R28.64] ;  /* 0x000000061c1c7981 */ /* 0x0008a2000c1e1900 */
[----:B0-----:R-:W-:-:S05]  /*08c0*/  IMAD.WIDE.U32 R24, R18, 0x4, R14 ;  /* 0x0000000412187825 */ /* 0x001fca00078e000e */
[----:B------:R0:W3:Y:S01]  /*08d0*/  LDG.E R18, desc[UR6][R24.64] ;  /* 0x0000000618127981 */ /* 0x0000e2000c1e1900 */
[----:B------:R-:W-:Y:S02]  /*08e0*/  IADD3 R20, PT, PT, R19, 0x2, RZ ;  /* 0x0000000213147810 */ /* 0x000fe40007ffe0ff */
[----:B-1----:R-:W-:Y:S02]  /*08f0*/  IADD3 R27, PT, PT, R21, 0x2, RZ ;  /* 0x00000002151b7810 */ /* 0x002fe40007ffe0ff */
[----:B----4-:R-:W-:Y:S01]  /*0900*/  IADD3 R29, PT, PT, R19, 0x3, RZ ;  /* 0x00000003131d7810 */ /* 0x010fe20007ffe0ff */
[----:B0-----:R-:W-:-:S04]  /*0910*/  IMAD.WIDE.U32 R24, R20, 0x4, R16 ;  /* 0x0000000414187825 */ /* 0x001fc800078e0010 */
[----:B--2---:R-:W-:Y:S01]  /*0920*/  FFMA R23, R23, R28, R10 ;  /* 0x0000001c17177223 */ /* 0x004fe2000000000a */
[----:B------:R-:W-:-:S03]  /*0930*/  IADD3 R28, PT, PT, R21, 0x3, RZ ;  /* 0x00000003151c7810 */ /* 0x000fc60007ffe0ff */
[----:B---3--:R-:W-:Y:S01]  /*0940*/  FFMA R10, R26, R18, R23 ;  /* 0x000000121a0a7223 */ /* 0x008fe20000000017 */
[----:B------:R-:W-:Y:S01]  /*0950*/  IMAD.WIDE.U32 R26, R27, 0x4, R14 ;  /* 0x000000041b1a7825 */ /* 0x000fe200078e000e */
[----:B------:R0:W2:Y:S05]  /*0960*/  LDG.E R23, desc[UR6][R24.64] ;  /* 0x0000000618177981 */ /* 0x0000aa000c1e1900 */
[----:B------:R1:W2:Y:S01]  /*0970*/  LDG.E R26, desc[UR6][R26.64] ;  /* 0x000000061a1a7981 */ /* 0x0002a2000c1e1900 */
[----:B0-----:R-:W-:-:S04]  /*0980*/  IMAD.WIDE.U32 R24, R29, 0x4, R16 ;  /* 0x000000041d187825 */ /* 0x001fc800078e0010 */
[----:B------:R-:W-:Y:S01]  /*0990*/  IMAD.WIDE.U32 R28, R28, 0x4, R14 ;  /* 0x000000041c1c7825 */ /* 0x000fe200078e000e */
[----:B------:R0:W3:Y:S05]  /*09a0*/  LDG.E R18, desc[UR6][R24.64] ;  /* 0x0000000618127981 */ /* 0x0000ea000c1e1900 */
[----:B------:R-:W3:Y:S01]  /*09b0*/  LDG.E R28, desc[UR6][R28.64] ;  /* 0x000000061c1c7981 */ /* 0x000ee2000c1e1900 */
[----:B------:R-:W-:Y:S02]  /*09c0*/  IADD3 R20, PT, PT, R19, 0x4, RZ ;  /* 0x0000000413147810 */ /* 0x000fe40007ffe0ff */
[----:B-1----:R-:W-:-:S03]  /*09d0*/  IADD3 R27, PT, PT, R21, 0x4, RZ ;  /* 0x00000004151b7810 */ /* 0x002fc60007ffe0ff */
[----:B0-----:R-:W-:Y:S01]  /*09e0*/  IMAD.WIDE.U32 R24, R20, 0x4, R16 ;  /* 0x0000000414187825 */ /* 0x001fe200078e0010 */
[----:B------:R-:W-:-:S03]  /*09f0*/  IADD3 R20, PT, PT, R21, 0x5, RZ ;  /* 0x0000000515147810 */ /* 0x000fc60007ffe0ff */
[----:B--2---:R-:W-:Y:S01]  /*0a00*/  FFMA R23, R23, R26, R10 ;  /* 0x0000001a17177223 */ /* 0x004fe2000000000a */
[----:B------:R-:W-:-:S06]  /*0a10*/  IMAD.WIDE.U32 R26, R27, 0x4, R14 ;  /* 0x000000041b1a7825 */ /* 0x000fcc00078e000e */
[----:B------:R-:W2:Y:S01]  /*0a20*/  LDG.E R26, desc[UR6][R26.64] ;  /* 0x000000061a1a7981 */ /* 0x000ea2000c1e1900 */
[----:B---3--:R-:W-:Y:S01]  /*0a30*/  FFMA R10, R18, R28, R23 ;  /* 0x0000001c120a7223 */ /* 0x008fe20000000017 */
[----:B------:R-:W-:Y:S02]  /*0a40*/  IADD3 R18, PT, PT, R19, 0x5, RZ ;  /* 0x0000000513127810 */ /* 0x000fe40007ffe0ff */
[----:B------:R0:W2:Y:S01]  /*0a50*/  LDG.E R23, desc[UR6][R24.64] ;  /* 0x0000000618177981 */ /* 0x0000a2000c1e1900 */
[----:B------:R-:W-:-:S06]  /*0a60*/  IMAD.WIDE.U32 R28, R20, 0x4, R14 ;  /* 0x00000004141c7825 */ /* 0x000fcc00078e000e */
[----:B------:R-:W3:Y:S01]  /*0a70*/  LDG.E R28, desc[UR6][R28.64] ;  /* 0x000000061c1c7981 */ /* 0x000ee2000c1e1900 */
[----:B0-----:R-:W-:-:S05]  /*0a80*/  IMAD.WIDE.U32 R24, R18, 0x4, R16 ;  /* 0x0000000412187825 */ /* 0x001fca00078e0010 */
[----:B------:R0:W3:Y:S01]  /*0a90*/  LDG.E R18, desc[UR6][R24.64] ;  /* 0x0000000618127981 */ /* 0x0000e2000c1e1900 */
[----:B------:R-:W-:Y:S01]  /*0aa0*/  VIADD R20, R19, 0x6 ;  /* 0x0000000613147836 */ /* 0x000fe20000000000 */
[----:B------:R-:W-:-:S03]  /*0ab0*/  IADD3 R27, PT, PT, R21, 0x6, RZ ;  /* 0x00000006151b7810 */ /* 0x000fc60007ffe0ff */
        /* <DEDUP_REMOVED lines=12> */
[----:B------:R-:W-:Y:S02]  /*0b80*/  IADD3 R20, PT, PT, R19, 0x8, RZ ;  /* 0x0000000813147810 */ /* 0x000fe40007ffe0ff */
        /* <DEDUP_REMOVED lines=10> */
[----:B------:R1:W3:Y:S01]  /*0c30*/  LDG.E R28, desc[UR6][R28.64] ;  /* 0x000000061c1c7981 */ /* 0x0002e2000c1e1900 */
[----:B0-----:R-:W-:-:S05]  /*0c40*/  IMAD.WIDE.U32 R24, R18, 0x4, R16 ;  /* 0x0000000412187825 */ /* 0x001fca00078e0010 */
[----:B------:R0:W3:Y:S01]  /*0c50*/  LDG.E R18, desc[UR6][R24.64] ;  /* 0x0000000618127981 */ /* 0x0000e2000c1e1900 */
[----:B------:R-:W-:Y:S02]  /*0c60*/  IADD3 R20, PT, PT, R19, 0xa, RZ ;  /* 0x0000000a13147810 */ /* 0x000fe40007ffe0ff */
[----:B-1----:R-:W-:-:S05]  /*0c70*/  IADD3 R29, PT, PT, R21, 0xa, RZ ;  /* 0x0000000a151d7810 */ /* 0x002fca0007ffe0ff */
[----:B0-----:R-:W-:-:S06]  /*0c80*/  IMAD.WIDE.U32 R24, R29, 0x4, R14 ;  /* 0x000000041d187825 */ /* 0x001fcc00078e000e */
[----:B------:R-:W4:Y:S01]  /*0c90*/  LDG.E R24, desc[UR6][R24.64] ;  /* 0x0000000618187981 */ /* 0x000f22000c1e1900 */
[----:B--2---:R-:W-:Y:S01]  /*0ca0*/  FFMA R23, R23, R26, R10 ;  /* 0x0000001a17177223 */ /* 0x004fe2000000000a */
[----:B------:R-:W-:Y:S01]  /*0cb0*/  IMAD.WIDE.U32 R26, R20, 0x4, R16 ;  /* 0x00000004141a7825 */ /* 0x000fe200078e0010 */
[----:B------:R-:W-:-:S03]  /*0cc0*/  IADD3 R20, PT, PT, R21, 0xb, RZ ;  /* 0x0000000b15147810 */ /* 0x000fc60007ffe0ff */
[----:B---3--:R-:W-:Y:S01]  /*0cd0*/  FFMA R10, R18, R28, R23 ;  /* 0x0000001c120a7223 */ /* 0x008fe20000000017 */
[----:B------:R-:W-:Y:S01]  /*0ce0*/  IADD3 R18, PT, PT, R19, 0xb, RZ ;  /* 0x0000000b13127810 */ /* 0x000fe20007ffe0ff */
[----:B------:R0:W4:Y:S04]  /*0cf0*/  LDG.E R23, desc[UR6][R26.64] ;  /* 0x000000061a177981 */ /* 0x000128000c1e1900 */
[----:B------:R-:W-:-:S04]  /*0d00*/  IMAD.WIDE.U32 R28, R18, 0x4, R16 ;  /* 0x00000004121c7825 */ /* 0x000fc800078e0010 */
[----:B0-----:R-:W-:Y:S02]  /*0d10*/  IMAD.WIDE.U32 R26, R20, 0x4, R14 ;  /* 0x00000004141a7825 */ /* 0x001fe400078e000e */
[----:B------:R-:W2:Y:S04]  /*0d20*/  LDG.E R28, desc[UR6][R28.64] ;  /* 0x000000061c1c7981 */ /* 0x000ea8000c1e1900 */
[----:B------:R-:W2:Y:S01]  /*0d30*/  LDG.E R18, desc[UR6][R26.64] ;  /* 0x000000061a127981 */ /* 0x000ea2000c1e1900 */
[----:B------:R-:W-:Y:S01]  /*0d40*/  IADD3 R20, PT, PT, R19, 0xc, RZ ;  /* 0x0000000c13147810 */ /* 0x000fe20007ffe0ff */
[----:B----4-:R-:W-:-:S04]  /*0d50*/  FFMA R23, R23, R24, R10 ;  /* 0x0000001817177223 */ /* 0x010fc8000000000a */
[----:B------:R-:W-:-:S04]  /*0d60*/  IMAD.WIDE.U32 R24, R20, 0x4, R16 ;  /* 0x0000000414187825 */ /* 0x000fc800078e0010 */
[----:B--2---:R-:W-:Y:S01]  /*0d70*/  FFMA R10, R28, R18, R23 ;  /* 0x000000121c0a7223 */ /* 0x004fe20000000017 */
[----:B------:R-:W-:Y:S01]  /*0d80*/  VIADD R18, R19, 0xd ;  /* 0x0000000d13127836 */ /* 0x000fe20000000000 */
[C---:B------:R-:W-:Y:S01]  /*0d90*/  IADD3 R23, PT, PT, R21.reuse, 0xc, RZ ;  /* 0x0000000c15177810 */ /* 0x040fe20007ffe0ff */
[----:B------:R-:W2:Y:S02]  /*0da0*/  LDG.E R25, desc[UR6][R24.64] ;  /* 0x0000000618197981 */ /* 0x000ea4000c1e1900 */
[----:B------:R-:W-:Y:S01]  /*0db0*/  IMAD.WIDE.U32 R28, R18, 0x4, R16 ;  /* 0x00000004121c7825 */ /* 0x000fe200078e0010 */
[----:B------:R-:W-:-:S03]  /*0dc0*/  IADD3 R18, PT, PT, R21, 0xd, RZ ;  /* 0x0000000d15127810 */ /* 0x000fc60007ffe0ff */
[----:B------:R-:W-:Y:S02]  /*0dd0*/  IMAD.WIDE.U32 R26, R23, 0x4, R14 ;  /* 0x00000004171a7825 */ /* 0x000fe400078e000e */
[----:B------:R0:W3:Y:S01]  /*0de0*/  LDG.E R23, desc[UR6][R28.64] ;  /* 0x000000061c177981 */ /* 0x0000e2000c1e1900 */
[----:B------:R-:W-:-:S03]  /*0df0*/  IADD3 R20, PT, PT, R19, 0xf, RZ ;  /* 0x0000000f13147810 */ /* 0x000fc60007ffe0ff */
[----:B------:R-:W2:Y:S01]  /*0e00*/  LDG.E R26, desc[UR6][R26.64] ;  /* 0x000000061a1a7981 */ /* 0x000ea2000c1e1900 */
[----:B0-----:R-:W-:Y:S01]  /*0e10*/  IMAD.WIDE.U32 R28, R18, 0x4, R14 ;  /* 0x00000004121c7825 */ /* 0x001fe200078e000e */
[----:B------:R-:W-:-:S04]  /*0e20*/  IADD3 R18, PT, PT, R19, 0xe, RZ ;  /* 0x0000000e13127810 */ /* 0x000fc80007ffe0ff */
[----:B------:R-:W3:Y:S01]  /*0e30*/  LDG.E R24, desc[UR6][R28.64] ;  /* 0x000000061c187981 */ /* 0x000ee2000c1e1900 */
[----:B------:R-:W-:-:S04]  /*0e40*/  IMAD.WIDE.U32 R18, R18, 0x4, R16 ;  /* 0x0000000412127825 */ /* 0x000fc800078e0010 */
[----:B------:R-:W-:Y:S01]  /*0e50*/  IMAD.WIDE.U32 R16, R20, 0x4, R16 ;  /* 0x0000000414107825 */ /* 0x000fe200078e0010 */
[C---:B------:R-:W-:Y:S01]  /*0e60*/  IADD3 R20, PT, PT, R21.reuse, 0xe, RZ ;  /* 0x0000000e15147810 */ /* 0x040fe20007ffe0ff */
[----:B------:R0:W4:Y:S04]  /*0e70*/  LDG.E R18, desc[UR6][R18.64] ;  /* 0x0000000612127981 */ /* 0x000128000c1e1900 */
[----:B------:R-:W5:Y:S01]  /*0e80*/  LDG.E R17, desc[UR6][R16.64] ;  /* 0x0000000610117981 */ /* 0x000f62000c1e1900 */
[----:B0-----:R-:W-:Y:S01]  /*0e90*/  IADD3 R19, PT, PT, R21, 0xf, RZ ;  /* 0x0000000f15137810 */ /* 0x001fe20007ffe0ff */
[----:B------:R-:W-:-:S04]  /*0ea0*/  IMAD.WIDE.U32 R20, R20, 0x4, R14 ;  /* 0x0000000414147825 */ /* 0x000fc800078e000e */
[----:B------:R-:W-:Y:S02]  /*0eb0*/  IMAD.WIDE.U32 R14, R19, 0x4, R14 ;  /* 0x00000004130e7825 */ /* 0x000fe400078e000e */
[----:B------:R-:W4:Y:S04]  /*0ec0*/  LDG.E R20, desc[UR6][R20.64] ;  /* 0x0000000614147981 */ /* 0x000f28000c1e1900 */
[----:B------:R-:W5:Y:S01]  /*0ed0*/  LDG.E R14, desc[UR6][R14.64] ;  /* 0x000000060e0e7981 */ /* 0x000f62000c1e1900 */
[----:B------:R-:W-:-:S04]  /*0ee0*/  IADD3 R22, PT, PT, R22, 0x10, RZ ;  /* 0x0000001016167810 */ /* 0x000fc80007ffe0ff */
[----:B------:R-:W-:Y:S01]  /*0ef0*/  ISETP.NE.AND P2, PT, R22, RZ, PT ;  /* 0x000000ff1600720c */ /* 0x000fe20003f45270 */
[----:B------:R-:W-:Y:S01]  /*0f00*/  UIADD3 UR5, UPT, UPT, UR5, 0x10, URZ ;  /* 0x0000001005057890 */ /* 0x000fe2000fffe0ff */
[----:B--2---:R-:W-:-:S04]  /*0f10*/  FFMA R10, R25, R26, R10 ;  /* 0x0000001a190a7223 */ /* 0x004fc8000000000a */
[----:B---3--:R-:W-:-:S04]  /*0f20*/  FFMA R23, R23, R24, R10 ;  /* 0x0000001817177223 */ /* 0x008fc8000000000a */
[----:B----4-:R-:W-:-:S04]  /*0f30*/  FFMA R18, R18, R20, R23 ;  /* 0x0000001412127223 */ /* 0x010fc80000000017 */
[----:B-----5:R-:W-:Y:S01]  /*0f40*/  FFMA R10, R17, R14, R18 ;  /* 0x0000000e110a7223 */ /* 0x020fe20000000012 */
[----:B------:R-:W-:Y:S06]  /*0f50*/  @P2 BRA `(.L_x_9) ;  /* 0xfffffff800282947 */ /* 0x000fec000383ffff */
[----:B------:R-:W-:-:S07]  /*0f60*/  MOV R22, R7 ;  /* 0x0000000700167202 */ /* 0x000fce0000000f00 */
.L_x_8:
[----:B------:R-:W-:-:S13]  /*0f70*/  ISETP.NE.AND P2, PT, R6, RZ, PT ;  /* 0x000000ff0600720c */ /* 0x000fda0003f45270 */
[----:B------:R-:W-:Y:S05]  /*0f80*/  @!P2 BRA `(.L_x_10) ;  /* 0x0000000400f0a947 */ /* 0x000fea0003800000 */
[----:B------:R-:W-:Y:S02]  /*0f90*/  IADD3 R14, PT, PT, R6, -0x1, RZ ;  /* 0xffffffff060e7810 */ /* 0x000fe40007ffe0ff */
[----:B------:R-:W-:Y:S02]  /*0fa0*/  ISETP.NE.AND P3, PT, R3, RZ, PT ;  /* 0x000000ff0300720c */ /* 0x000fe40003f65270 */
[----:B------:R-:W-:-:S13]  /*0fb0*/  ISETP.GE.U32.AND P2, PT, R14, 0x7, PT ;  /* 0x000000070e00780c */ /* 0x000fda0003f46070 */
[----:B------:R-:W-:Y:S05]  /*0fc0*/  @!P2 BRA `(.L_x_11) ;  /* 0x0000000000eca947 */ /* 0x000fea0003800000 */
[----:B------:R-:W0:Y:S01]  /*0fd0*/  LDC.64 R16, c[0x0][0x380] ;  /* 0x0000e000ff107b82 */ /* 0x000e220000000a00 */
[----:B------:R-:W-:Y:S01]  /*0fe0*/  IADD3 R19, PT, PT, R13, R22, RZ ;  /* 0x000000160d137210 */ /* 0x000fe20007ffe0ff */
[----:B------:R-:W-:-:S06]  /*0ff0*/  IMAD R21, R11, R12, R22 ;  /* 0x0000000c0b157224 */ /* 0x000fcc00078e0216 */
[----:B------:R-:W1:Y:S01]  /*1000*/  LDC.64 R14, c[0x0][0x388] ;  /* 0x0000e200ff0e7b82 */ /* 0x000e620000000a00 */
[----:B------:R-:W-:Y:S02]  /*1010*/  IADD3 R27, PT, PT, R19, 0x1, RZ ;  /* 0x00000001131b7810 */ /* 0x000fe40007ffe0ff */
[----:B------:R-:W-:Y:S01]  /*1020*/  IADD3 R18, PT, PT, R21, 0x1, RZ ;  /* 0x0000000115127810 */ /* 0x000fe20007ffe0ff */
[----:B0-----:R-:W-:-:S04]  /*1030*/  IMAD.WIDE.U32 R24, R19, 0x4, R16 ;  /* 0x0000000413187825 */ /* 0x001fc800078e0010 */
[----:B-1----:R-:W-:Y:S01]  /*1040*/  IMAD.WIDE.U32 R28, R21, 0x4, R14 ;  /* 0x00000004151c7825 */ /* 0x002fe200078e000e */
[----:B------:R0:W2:Y:S03]  /*1050*/  LDG.E R23, desc[UR6][R24.64] ;  /* 0x0000000618177981 */ /* 0x0000a6000c1e1900 */
[----:B------:R-:W-:Y:S02]  /*1060*/  IMAD.WIDE.U32 R26, R27, 0x4, R16 ;  /* 0x000000041b1a7825 */ /* 0x000fe400078e0010 */
[----:B------:R1:W2:Y:S02]  /*1070*/  LDG.E R28, desc[UR6][R28.64] ;  /* 0x000000061c1c7981 */ /* 0x0002a4000c1e1900 */
[----:B0-----:R-:W-:Y:S02]  /*1080*/  IMAD.WIDE.U32 R24, R18, 0x4, R14 ;  /* 0x0000000412187825 */ /* 0x001fe400078e000e */
[----:B------:R0:W3:Y:S04]  /*1090*/  LDG.E R18, desc[UR6][R26.64] ;  /* 0x000000061a127981 */ /* 0x0000e8000c1e1900 */
[----:B------:R4:W3:Y:S01]  /*10a0*/  LDG.E R20, desc[UR6][R24.64] ;  /* 0x0000000618147981 */ /* 0x0008e2000c1e1900 */
[----:B-1----:R-:W-:Y:S01]  /*10b0*/  IADD3 R29, PT, PT, R21, 0x2, RZ ;  /* 0x00000002151d7810 */ /* 0x002fe20007ffe0ff */
[----:B0-----:R-:W-:-:S04]  /*10c0*/  VIADD R27, R19, 0x2 ;  /* 0x00000002131b7836 */ /* 0x001fc80000000000 */
[----:B----4-:R-:W-:Y:S01]  /*10d0*/  IMAD.WIDE.U32 R24, R29, 0x4, R14 ;  /* 0x000000041d187825 */ /* 0x010fe200078e000e */
[----:B------:R-:W-:-:S03]  /*10e0*/  IADD3 R29, PT, PT, R19, 0x3, RZ ;  /* 0x00000003131d7810 */ /* 0x000fc60007ffe0ff */
[----:B------:R-:W-:-:S04]  /*10f0*/  IMAD.WIDE.U32 R26, R27, 0x4, R16 ;  /* 0x000000041b1a7825 */ /* 0x000fc800078e0010 */
[----:B--2---:R-:W-:Y:S01]  /*1100*/  FFMA R23, R23, R28, R10 ;  /* 0x0000001c17177223 */ /* 0x004fe2000000000a */
[----:B------:R-:W-:-:S06]  /*1110*/  IMAD.WIDE.U32 R28, R29, 0x4, R16 ;  /* 0x000000041d1c7825 */ /* 0x000fcc00078e0010 */
[----:B------:R-:W2:Y:S01]  /*1120*/  LDG.E R28, desc[UR6][R28.64] ;  /* 0x000000061c1c7981 */ /* 0x000ea2000c1e1900 */
[----:B---3--:R-:W-:Y:S01]  /*1130*/  FFMA R10, R18, R20, R23 ;  /* 0x00000014120a7223 */ /* 0x008fe20000000017 */
[----:B------:R-:W-:Y:S02]  /*1140*/  IADD3 R20, PT, PT, R21, 0x3, RZ ;  /* 0x0000000315147810 */ /* 0x000fe40007ffe0ff */
[----:B------:R0:W3:Y:S04]  /*1150*/  LDG.E R23, desc[UR6][R26.64] ;  /* 0x000000061a177981 */ /* 0x0000e8000c1e1900 */
[----:B------:R1:W3:Y:S01]  /*1160*/  LDG.E R18, desc[UR6][R24.64] ;  /* 0x0000000618127981 */ /* 0x0002e2000c1e1900 */
[----:B0-----:R-:W-:-:S05]  /*1170*/  IMAD.WIDE.U32 R26, R20, 0x4, R14 ;  /* 0x00000004141a7825 */ /* 0x001fca00078e000e */
[----:B------:R-:W2:Y:S01]  /*1180*/  LDG.E R20, desc[UR6][R26.64] ;  /* 0x000000061a147981 */ /* 0x000ea2000c1e1900 */
[----:B-1----:R-:W-:-:S05]  /*1190*/  IADD3 R25, PT, PT, R19, 0x4, RZ ;  /* 0x0000000413197810 */ /* 0x002fca0007ffe0ff */
[----:B------:R-:W-:-:S06]  /*11a0*/  IMAD.WIDE.U32 R24, R25, 0x4, R16 ;  /* 0x0000000419187825 */ /* 0x000fcc00078e0010 */
[----:B------:R-:W4:Y:S01]  /*11b0*/  LDG.E R25, desc[UR6][R24.64] ;  /* 0x0000000618197981 */ /* 0x000f22000c1e1900 */
[----:B---3--:R-:W-:Y:S01]  /*11c0*/  FFMA R23, R23, R18, R10 ;  /* 0x0000001217177223 */ /* 0x008fe2000000000a */
[----:B------:R-:W-:-:S03]  /*11d0*/  IADD3 R18, PT, PT, R19, 0x5, RZ ;  /* 0x0000000513127810 */ /* 0x000fc60007ffe0ff */
[----:B--2---:R-:W-:Y:S01]  /*11e0*/  FFMA R10, R28, R20, R23 ;  /* 0x000000141c0a7223 */ /* 0x004fe20000000017 */
[C---:B------:R-:W-:Y:S01]  /*11f0*/  IADD3 R23, PT, PT, R21.reuse, 0x4, RZ ;  /* 0x0000000415177810 */ /* 0x040fe20007ffe0ff */
[----:B------:R-:W-:Y:S01]  /*1200*/  IMAD.WIDE.U32 R28, R18, 0x4, R16 ;  /* 0x00000004121c7825 */ /* 0x000fe200078e0010 */
[----:B------:R-:W-:-:S03]  /*1210*/  IADD3 R18, PT, PT, R21, 0x5, RZ ;  /* 0x0000000515127810 */ /* 0x000fc60007ffe0ff */
[----:B------:R-:W-:Y:S02]  /*1220*/  IMAD.WIDE.U32 R26, R23, 0x4, R14 ;  /* 0x00000004171a7825 */ /* 0x000fe400078e000e */
[----:B------:R0:W2:Y:S01]  /*1230*/  LDG.E R23, desc[UR6][R28.64] ;  /* 0x000000061c177981 */ /* 0x0000a2000c1e1900 */
[----:B------:R-:W-:-:S03]  /*1240*/  IADD3 R20, PT, PT, R19, 0x7, RZ ;  /* 0x0000000713147810 */ /* 0x000fc60007ffe0ff */
[----:B------:R-:W4:Y:S01]  /*1250*/  LDG.E R26, desc[UR6][R26.64] ;  /* 0x000000061a1a7981 */ /* 0x000f22000c1e1900 */
[----:B0-----:R-:W-:Y:S01]  /*1260*/  IMAD.WIDE.U32 R28, R18, 0x4, R14 ;  /* 0x00000004121c7825 */ /* 0x001fe200078e000e */
[----:B------:R-:W-:-:S04]  /*1270*/  IADD3 R18, PT, PT, R19, 0x6, RZ ;  /* 0x0000000613127810 */ /* 0x000fc80007ffe0ff */
[----:B------:R-:W2:Y:S01]  /*1280*/  LDG.E R24, desc[UR6][R28.64] ;  /* 0x000000061c187981 */ /* 0x000ea2000c1e1900 */
[----:B------:R-:W-:-:S04]  /*1290*/  IMAD.WIDE.U32 R18, R18, 0x4, R16 ;  /* 0x0000000412127825 */ /* 0x000fc800078e0010 */
[----:B------:R-:W-:Y:S01]  /*12a0*/  IMAD.WIDE.U32 R16, R20, 0x4, R16 ;  /* 0x0000000414107825 */ /* 0x000fe200078e0010 */
[C---:B------:R-:W-:Y:S01]  /*12b0*/  IADD3 R20, PT, PT, R21.reuse, 0x6, RZ ;  /* 0x0000000615147810 */ /* 0x040fe20007ffe0ff */
[----:B------:R0:W3:Y:S04]  /*12c0*/  LDG.E R18, desc[UR6][R18.64] ;  /* 0x0000000612127981 */ /* 0x0000e8000c1e1900 */
[----:B------:R-:W5:Y:S01]  /*12d0*/  LDG.E R16, desc[UR6][R16.64] ;  /* 0x0000000610107981 */ /* 0x000f62000c1e1900 */
[----:B0-----:R-:W-:Y:S01]  /*12e0*/  IADD3 R19, PT, PT, R21, 0x7, RZ ;  /* 0x0000000715137810 */ /* 0x001fe20007ffe0ff */
[----:B------:R-:W-:-:S04]  /*12f0*/  IMAD.WIDE.U32 R20, R20, 0x4, R14 ;  /* 0x0000000414147825 */ /* 0x000fc800078e000e */
[----:B------:R-:W-:Y:S02]  /*1300*/  IMAD.WIDE.U32 R14, R19, 0x4, R14 ;  /* 0x00000004130e7825 */ /* 0x000fe400078e000e */
[----:B------:R-:W3:Y:S04]  /*1310*/  LDG.E R20, desc[UR6][R20.64] ;  /* 0x0000000614147981 */ /* 0x000ee8000c1e1900 */
[----:B------:R-:W5:Y:S01]  /*1320*/  LDG.E R14, desc[UR6][R14.64] ;  /* 0x000000060e0e7981 */ /* 0x000f62000c1e1900 */
[----:B------:R-:W-:Y:S01]  /*1330*/  IADD3 R22, PT, PT, R22, 0x8, RZ ;  /* 0x0000000816167810 */ /* 0x000fe20007ffe0ff */
[----:B----4-:R-:W-:-:S04]  /*1340*/  FFMA R10, R25, R26, R10 ;  /* 0x0000001a190a7223 */ /* 0x010fc8000000000a */
[----:B--2---:R-:W-:-:S04]  /*1350*/  FFMA R23, R23, R24, R10 ;  /* 0x0000001817177223 */ /* 0x004fc8000000000a */
[----:B---3--:R-:W-:-:S04]  /*1360*/  FFMA R23, R18, R20, R23 ;  /* 0x0000001412177223 */ /* 0x008fc80000000017 */
[----:B-----5:R-:W-:-:S07]  /*1370*/  FFMA R10, R16, R14, R23 ;  /* 0x0000000e100a7223 */ /* 0x020fce0000000017 */
.L_x_11:
[----:B------:R-:W-:Y:S05]  /*1380*/  @!P3 BRA `(.L_x_10) ;  /* 0x0000000000f0b947 */ /* 0x000fea0003800000 */
[----:B------:R-:W-:Y:S01]  /*1390*/  ISETP.NE.AND P2, PT, R8, RZ, PT ;  /* 0x000000ff0800720c */ /* 0x000fe20003f45270 */
[----:B------:R-:W-:-:S12]  /*13a0*/  @!P1 BRA `(.L_x_12) ;  /* 0x00000000007c9947 */ /* 0x000fd80003800000 */
[----:B------:R-:W0:Y:S01]  /*13b0*/  LDC.64 R16, c[0x0][0x380] ;  /* 0x0000e000ff107b82 */ /* 0x000e220000000a00 */
[--C-:B------:R-:W-:Y:S02]  /*13c0*/  IMAD.IADD R21, R13, 0x1, R22.reuse ;  /* 0x000000010d157824 */ /* 0x100fe400078e0216 */
[----:B------:R-:W-:-:S03]  /*13d0*/  IMAD R19, R11, R12, R22 ;  /* 0x0000000c0b137224 */ /* 0x000fc600078e0216 */
[C---:B------:R-:W-:Y:S02]  /*13e0*/  IADD3 R25, PT, PT, R21.reuse, 0x1, RZ ;  /* 0x0000000115197810 */ /* 0x040fe40007ffe0ff */
[----:B------:R-:W1:Y:S01]  /*13f0*/  LDC.64 R14, c[0x0][0x388] ;  /* 0x0000e200ff0e7b82 */ /* 0x000e620000000a00 */
[C---:B------:R-:W-:Y:S02]  /*1400*/  IADD3 R20, PT, PT, R21.reuse, 0x2, RZ ;  /* 0x0000000215147810 */ /* 0x040fe40007ffe0ff */
[----:B------:R-:W-:Y:S02]  /*1410*/  IADD3 R18, PT, PT, R21, 0x3, RZ ;  /* 0x0000000315127810 */ /* 0x000fe40007ffe0ff */
[----:B------:R-:W-:Y:S01]  /*1420*/  IADD3 R27, PT, PT, R19, 0x1, RZ ;  /* 0x00000001131b7810 */ /* 0x000fe20007ffe0ff */
[----:B0-----:R-:W-:-:S04]  /*1430*/  IMAD.WIDE.U32 R28, R21, 0x4, R16 ;  /* 0x00000004151c7825 */ /* 0x001fc800078e0010 */
[--C-:B------:R-:W-:Y:S01]  /*1440*/  IMAD.WIDE.U32 R24, R25, 0x4, R16.reuse ;  /* 0x0000000419187825 */ /* 0x100fe200078e0010 */
[----:B------:R1:W2:Y:S03]  /*1450*/  LDG.E R23, desc[UR6][R28.64] ;  /* 0x000000061c177981 */ /* 0x0002a6000c1e1900 */
[--C-:B------:R-:W-:Y:S02]  /*1460*/  IMAD.WIDE.U32 R20, R20, 0x4, R16.reuse ;  /* 0x0000000414147825 */ /* 0x100fe400078e0010 */
[----:B------:R-:W3:Y:S02]  /*1470*/  LDG.E R24, desc[UR6][R24.64] ;  /* 0x0000000618187981 */ /* 0x000ee4000c1e1900 */
[----:B------:R-:W-:Y:S01]  /*1480*/  IMAD.WIDE.U32 R16, R18, 0x4, R16 ;  /* 0x0000000412107825 */ /* 0x000fe200078e0010 */
[C---:B------:R-:W-:Y:S01]  /*1490*/  IADD3 R18, PT, PT, R19.reuse, 0x2, RZ ;  /* 0x0000000213127810 */ /* 0x040fe20007ffe0ff */
[----:B------:R0:W4:Y:S02]  /*14a0*/  LDG.E R20, desc[UR6][R20.64] ;  /* 0x0000000614147981 */ /* 0x000124000c1e1900 */
[----:B-1----:R-:W-:-:S02]  /*14b0*/  IMAD.WIDE.U32 R28, R19, 0x4, R14 ;  /* 0x00000004131c7825 */ /* 0x002fc400078e000e */
[----:B------:R-:W5:Y:S02]  /*14c0*/  LDG.E R16, desc[UR6][R16.64] ;  /* 0x0000000610107981 */ /* 0x000f64000c1e1900 */
[--C-:B------:R-:W-:Y:S02]  /*14d0*/  IMAD.WIDE.U32 R26, R27, 0x4, R14.reuse ;  /* 0x000000041b1a7825 */ /* 0x100fe400078e000e */
[----:B------:R-:W2:Y:S01]  /*14e0*/  LDG.E R25, desc[UR6][R28.64] ;  /* 0x000000061c197981 */ /* 0x000ea2000c1e1900 */
[----:B0-----:R-:W-:Y:S01]  /*14f0*/  IADD3 R21, PT, PT, R19, 0x3, RZ ;  /* 0x0000000313157810 */ /* 0x001fe20007ffe0ff */
[--C-:B------:R-:W-:Y:S02]  /*1500*/  IMAD.WIDE.U32 R18, R18, 0x4, R14.reuse ;  /* 0x0000000412127825 */ /* 0x100fe400078e000e */
[----:B------:R-:W3:Y:S02]  /*1510*/  LDG.E R27, desc[UR6][R26.64] ;  /* 0x000000061a1b7981 */ /* 0x000ee4000c1e1900 */
[----:B------:R-:W-:-:S02]  /*1520*/  IMAD.WIDE.U32 R14, R21, 0x4, R14 ;  /* 0x00000004150e7825 */ /* 0x000fc400078e000e */
[----:B------:R-:W4:Y:S04]  /*1530*/  LDG.E R18, desc[UR6][R18.64] ;  /* 0x0000000612127981 */ /* 0x000f28000c1e1900 */
[----:B------:R-:W5:Y:S01]  /*1540*/  LDG.E R14, desc[UR6][R14.64] ;  /* 0x000000060e0e7981 */ /* 0x000f62000c1e1900 */
[----:B------:R-:W-:Y:S01]  /*1550*/  IADD3 R22, PT, PT, R22, 0x4, RZ ;  /* 0x0000000416167810 */ /* 0x000fe20007ffe0ff */
[----:B--2---:R-:W-:-:S04]  /*1560*/  FFMA R23, R23, R25, R10 ;  /* 0x0000001917177223 */ /* 0x004fc8000000000a */
[----:B---3--:R-:W-:-:S04]  /*1570*/  FFMA R23, R24, R27, R23 ;  /* 0x0000001b18177223 */ /* 0x008fc80000000017 */
[----:B----4-:R-:W-:-:S04]  /*1580*/  FFMA R23, R20, R18, R23 ;  /* 0x0000001214177223 */ /* 0x010fc80000000017 */
[----:B-----5:R-:W-:-:S07]  /*1590*/  FFMA R10, R16, R14, R23 ;  /* 0x0000000e100a7223 */ /* 0x020fce0000000017 */
.L_x_12:
[----:B------:R-:W-:Y:S05]  /*15a0*/  @!P2 BRA `(.L_x_10) ;  /* 0x000000000068a947 */ /* 0x000fea0003800000 */
[----:B------:R-:W0:Y:S01]  /*15b0*/  LDC.64 R16, c[0x0][0x380] ;  /* 0x0000e000ff107b82 */ /* 0x000e220000000a00 */
[----:B------:R-:W-:Y:S01]  /*15c0*/  IADD3 R21, PT, PT, R13, R22, RZ ;  /* 0x000000160d157210 */ /* 0x000fe20007ffe0ff */
[----:B------:R-:W-:-:S06]  /*15d0*/  IMAD R23, R11, R12, R22 ;  /* 0x0000000c0b177224 */ /* 0x000fcc00078e0216 */
[----:B------:R-:W1:Y:S01]  /*15e0*/  LDC.64 R14, c[0x0][0x388] ;  /* 0x0000e200ff0e7b82 */ /* 0x000e620000000a00 */
[----:B0-----:R-:W-:-:S06]  /*15f0*/  IMAD.WIDE.U32 R18, R21, 0x4, R16 ;  /* 0x0000000415127825 */ /* 0x001fcc00078e0010 */
[----:B------:R-:W2:Y:S01]  /*1600*/  LDG.E R19, desc[UR6][R18.64] ;  /* 0x0000000612137981 */ /* 0x000ea2000c1e1900 */
[----:B-1----:R-:W-:-:S06]  /*1610*/  IMAD.WIDE.U32 R12, R23, 0x4, R14 ;  /* 0x00000004170c7825 */ /* 0x002fcc00078e000e */
[----:B------:R-:W2:Y:S01]  /*1620*/  LDG.E R12, desc[UR6][R12.64] ;  /* 0x000000060c0c7981 */ /* 0x000ea2000c1e1900 */
[----:B------:R-:W-:Y:S01]  /*1630*/  ISETP.NE.AND P2, PT, R8, 0x1, PT ;  /* 0x000000010800780c */ /* 0x000fe20003f45270 */
[----:B--2---:R-:W-:-:S12]  /*1640*/  FFMA R10, R19, R12, R10 ;  /* 0x0000000c130a7223 */ /* 0x004fd8000000000a */
[----:B------:R-:W-:Y:S05]  /*1650*/  @!P2 BRA `(.L_x_10) ;  /* 0x00000000003ca947 */ /* 0x000fea0003800000 */
[----:B------:R-:W-:Y:S02]  /*1660*/  ISETP.NE.AND P2, PT, R8, 0x2, PT ;  /* 0x000000020800780c */ /* 0x000fe40003f45270 */
[----:B------:R-:W-:Y:S02]  /*1670*/  IADD3 R19, PT, PT, R21, 0x1, RZ ;  /* 0x0000000115137810 */ /* 0x000fe40007ffe0ff */
[----:B------:R-:W-:-:S03]  /*1680*/  IADD3 R13, PT, PT, R23, 0x1, RZ ;  /* 0x00000001170d7810 */ /* 0x000fc60007ffe0ff */
[----:B------:R-:W-:-:S04]  /*1690*/  IMAD.WIDE.U32 R18, R19, 0x4, R16 ;  /* 0x0000000413127825 */ /* 0x000fc800078e0010 */
[----:B------:R-:W-:Y:S02]  /*16a0*/  IMAD.WIDE.U32 R12, R13, 0x4, R14 ;  /* 0x000000040d0c7825 */ /* 0x000fe400078e000e */
[----:B------:R-:W-:Y:S01]  /*16b0*/  @P2 IADD3 R11, PT, PT, R21, 0x2, RZ ;  /* 0x00000002150b2810 */ /* 0x000fe20007ffe0ff */
[----:B------:R-:W2:Y:S01]  /*16c0*/  LDG.E R19, desc[UR6][R18.64] ;  /* 0x0000000612137981 */ /* 0x000ea2000c1e1900 */
[----:B------:R-:W-:-:S03]  /*16d0*/  @P2 IADD3 R21, PT, PT, R23, 0x2, RZ ;  /* 0x0000000217152810 */ /* 0x000fc60007ffe0ff */
[----:B------:R-:W-:Y:S01]  /*16e0*/  @P2 IMAD.WIDE.U32 R16, R11, 0x4, R16 ;  /* 0x000000040b102825 */ /* 0x000fe200078e0010 */
[----:B------:R-:W2:Y:S03]  /*16f0*/  LDG.E R12, desc[UR6][R12.64] ;  /* 0x000000060c0c7981 */ /* 0x000ea6000c1e1900 */
[----:B------:R-:W-:Y:S02]  /*1700*/  @P2 IMAD.WIDE.U32 R14, R21, 0x4, R14 ;  /* 0x00000004150e2825 */ /* 0x000fe400078e000e */
[----:B------:R-:W3:Y:S04]  /*1710*/  @P2 LDG.E R17, desc[UR6][R16.64] ;  /* 0x0000000610112981 */ /* 0x000ee8000c1e1900 */
[----:B------:R-:W3:Y:S01]  /*1720*/  @P2 LDG.E R14, desc[UR6][R14.64] ;  /* 0x000000060e0e2981 */ /* 0x000ee2000c1e1900 */
[----:B--2---:R-:W-:-:S04]  /*1730*/  FFMA R10, R19, R12, R10 ;  /* 0x0000000c130a7223 */ /* 0x004fc8000000000a */
[----:B---3--:R-:W-:-:S07]  /*1740*/  @P2 FFMA R10, R17, R14, R10 ;  /* 0x0000000e110a2223 */ /* 0x008fce000000000a */
.L_x_10:
[----:B------:R-:W-:Y:S05]  /*1750*/  @P0 BRA `(.L_x_13) ;  /* 0xffffffec00f80947 */ /* 0x000fea000383ffff */
.L_x_7:
[----:B------:R-:W0:Y:S02]  /*1760*/  LDC.64 R2, c[0x0][0x390] ;  /* 0x0000e400ff027b82 */ /* 0x000e240000000a00 */
[----:B0-----:R-:W-:-:S05]  /*1770*/  IMAD.WIDE R2, R0, 0x4, R2 ;  /* 0x0000000400027825 */ /* 0x001fca00078e0202 */
[----:B------:R-:W2:Y:S02]  /*1780*/  LDG.E R5, desc[UR6][R2.64] ;  /* 0x0000000602057981 */ /* 0x000ea4000c1e1900 */
[----:B--2---:R-:W-:-:S05]  /*1790*/  FADD R5, R5, R10 ;  /* 0x0000000a05057221 */ /* 0x004fca0000000000 */
[----:B------:R-:W-:Y:S01]  /*17a0*/  STG.E desc[UR6][R2.64], R5 ;  /* 0x0000000502007986 */ /* 0x000fe2000c101906 */
[----:B------:R-:W-:Y:S05]  /*17b0*/  EXIT ;  /* 0x000000000000794d */ /* 0x000fea0003800000 */
.L_x_14:
        /* <DEDUP_REMOVED lines=12> */
.L_x_35:


//--------------------- .text.backward_input      --------------------------
	.section	.text.backward_input,"ax",@progbits
	.align	128
        .global         backward_input
        .type           backward_input,@function
        .size           backward_input,(.L_x_36 - backward_input)
        .other          backward_input,@"STO_CUDA_ENTRY STV_DEFAULT"
backward_input:
.text.backward_input:
[----:B------:R-:W-:Y:S01]  /*0000*/  LDC R1, c[0x0][0x37c] ;  /* 0x0000df00ff017b82 */ /* 0x000fe20000000800 */
[----:B------:R-:W0:Y:S07]  /*0010*/  S2R R3, SR_TID.X ;  /* 0x0000000000037919 */ /* 0x000e2e0000002100 */
[----:B------:R-:W0:Y:S01]  /*0020*/  S2UR UR5, SR_CTAID.X ;  /* 0x00000000000579c3 */ /* 0x000e220000002500 */
[----:B------:R-:W1:Y:S01]  /*0030*/  LDCU.64 UR8, c[0x0][0x398] ;  /* 0x00007300ff0877ac */ /* 0x000e620008000a00 */
[----:B------:R-:W2:Y:S06]  /*0040*/  LDCU UR16, c[0x0][0x3a0] ;  /* 0x00007400ff1077ac */ /* 0x000eac0008000800 */
[----:B------:R-:W0:Y:S01]  /*0050*/  LDC R0, c[0x0][0x360] ;  /* 0x0000d800ff007b82 */ /* 0x000e220000000800 */
[----:B-1----:R-:W-:-:S04]  /*0060*/  UIMAD UR4, UR9, UR8, URZ ;  /* 0x00000008090472a4 */ /* 0x002fc8000f8e02ff */
[----:B--2---:R-:W-:Y:S01]  /*0070*/  UIMAD UR4, UR4, UR16, URZ ;  /* 0x00000010040472a4 */ /* 0x004fe2000f8e02ff */
[----:B0-----:R-:W-:-:S05]  /*0080*/  IMAD R0, R0, UR5, R3 ;  /* 0x0000000500007c24 */ /* 0x001fca000f8e0203 */
[----:B------:R-:W-:-:S13]  /*0090*/  ISETP.GE.AND P0, PT, R0, UR4, PT ;  /* 0x0000000400007c0c */ /* 0x000fda000bf06270 */
[----:B------:R-:W-:Y:S05]  /*00a0*/  @P0 EXIT ;  /* 0x000000000000094d */ /* 0x000fea0003800000 */
[----:B------:R-:W0:Y:S01]  /*00b0*/  I2F.U32.RP R4, UR9 ;  /* 0x0000000900047d06 */ /* 0x000e220008209000 */
[----:B------:R-:W1:Y:S01]  /*00c0*/  LDCU.64 UR4, c[0x0][0x3a8] ;  /* 0x00007500ff0477ac */ /* 0x000e620008000a00 */
[----:B------:R-:W2:Y:S01]  /*00d0*/  LDCU UR7, c[0x0][0x3a4] ;  /* 0x00007480ff0777ac */ /* 0x000ea20008000800 */
[----:B------:R-:W3:Y:S05]  /*00e0*/  LDCU.64 UR14, c[0x0][0x358] ;  /* 0x00006b00ff0e77ac */ /* 0x000eea0008000a00 */
[----:B0-----:R-:W0:Y:S01]  /*00f0*/  MUFU.RCP R4, R4 ;  /* 0x0000000400047308 */ /* 0x001e220000001000 */
[----:B-1----:R-:W-:-:S04]  /*0100*/  UISETP.NE.AND UP0, UPT, UR4, URZ, UPT ;  /* 0x000000ff0400728c */ /* 0x002fc8000bf05270 */
[----:B------:R-:W-:-:S04]  /*0110*/  UISETP.EQ.OR UP0, UPT, UR5, URZ, !UP0 ;  /* 0x000000ff0500728c */ /* 0x000fc8000c702670 */
[----:B--2---:R-:W-:Y:S01]  /*0120*/  UISETP.EQ.OR UP0, UPT, UR7, URZ, UP0 ;  /* 0x000000ff0700728c */ /* 0x004fe20008702670 */
[----:B0-----:R-:W-:-:S04]  /*0130*/  IADD3 R2, PT, PT, R4, 0xffffffe, RZ ;  /* 0x0ffffffe04027810 */ /* 0x001fc80007ffe0ff */
[----:B------:R0:W1:Y:S02]  /*0140*/  F2I.FTZ.U32.TRUNC.NTZ R3, R2 ;  /* 0x0000000200037305 */ /* 0x000064000021f000 */
[----:B0-----:R-:W-:Y:S01]  /*0150*/  IMAD.MOV.U32 R2, RZ, RZ, RZ ;  /* 0x000000ffff027224 */ /* 0x001fe200078e00ff */
[----:B-1----:R-:W-:-:S05]  /*0160*/  IADD3 R5, PT, PT, RZ, -R3, RZ ;  /* 0x80000003ff057210 */ /* 0x002fca0007ffe0ff */
[----:B------:R-:W-:-:S04]  /*0170*/  IMAD R5, R5, UR9, RZ ;  /* 0x0000000905057c24 */ /* 0x000fc8000f8e02ff */
[----:B------:R-:W-:-:S04]  /*0180*/  IMAD.HI.U32 R5, R3, R5, R2 ;  /* 0x0000000503057227 */ /* 0x000fc800078e0002 */
[----:B------:R-:W-:Y:S02]  /*0190*/  IMAD.MOV.U32 R2, RZ, RZ, RZ ;  /* 0x000000ffff027224 */ /* 0x000fe400078e00ff */
[----:B------:R-:W-:-:S05]  /*01a0*/  IMAD.HI.U32 R3, R5, R0, RZ ;  /* 0x0000000005037227 */ /* 0x000fca00078e00ff */
[----:B------:R-:W-:-:S05]  /*01b0*/  IADD3 R3, PT, PT, -R3, RZ, RZ ;  /* 0x000000ff03037210 */ /* 0x000fca0007ffe1ff */
[----:B------:R-:W-:-:S05]  /*01c0*/  IMAD R6, R3, UR9, R0 ;  /* 0x0000000903067c24 */ /* 0x000fca000f8e0200 */
[----:B------:R-:W-:-:S13]  /*01d0*/  ISETP.GE.U32.AND P0, PT, R6, UR9, PT ;  /* 0x0000000906007c0c */ /* 0x000fda000bf06070 */
[----:B------:R-:W-:-:S04]  /*01e0*/  @P0 IADD3 R6, PT, PT, R6, -UR9, RZ ;  /* 0x8000000906060c10 */ /* 0x000fc8000fffe0ff */
[----:B------:R-:W-:-:S13]  /*01f0*/  ISETP.GE.U32.AND P0, PT, R6, UR9, PT ;  /* 0x0000000906007c0c */ /* 0x000fda000bf06070 */
[----:B------:R-:W-:Y:S01]  /*0200*/  @P0 IADD3 R6, PT, PT, R6, -UR9, RZ ;  /* 0x8000000906060c10 */ /* 0x000fe2000fffe0ff */
[----:B---3--:R-:W-:Y:S06]  /*0210*/  BRA.U UP0, `(.L_x_15) ;  /* 0x0000001100d07547 */ /* 0x008fec000b800000 */
[----:B------:R-:W-:Y:S02]  /*0220*/  UIMAD UR4, UR9, UR16, URZ ;  /* 0x00000010090472a4 */ /* 0x000fe4000f8e02ff */
[----:B------:R-:W-:Y:S02]  /*0230*/  ULOP3.LUT UR12, UR7, 0xfffffff8, URZ, 0xc0, !UPT ;  /* 0xfffffff8070c7892 */ /* 0x000fe4000f8ec0ff */
[----:B------:R-:W-:Y:S02]  /*0240*/  ULOP3.LUT UR7, UR7, 0x7, URZ, 0xc0, !UPT ;  /* 0x0000000707077892 */ /* 0x000fe4000f8ec0ff */
[----:B------:R-:W-:Y:S01]  /*0250*/  IMAD R7, RZ, RZ, -UR4 ;  /* 0x80000004ff077e24 */ /* 0x000fe2000f8e02ff */
[----:B------:R-:W-:Y:S01]  /*0260*/  ISETP.NE.U32.AND P2, PT, RZ, UR4, PT ;  /* 0x00000004ff007c0c */ /* 0x000fe2000bf45070 */
[----:B------:R-:W-:Y:S01]  /*0270*/  UIADD3 UR10, UPT, UPT, -UR12, URZ, URZ ;  /* 0x000000ff0c0a7290 */ /* 0x000fe2000fffe1ff */
[----:B------:R-:W0:Y:S08]  /*0280*/  I2F.U32.RP R4, UR4 ;  /* 0x0000000400047d06 */ /* 0x000e300008209000 */
[----:B0-----:R-:W0:Y:S02]  /*0290*/  MUFU.RCP R4, R4 ;  /* 0x0000000400047308 */ /* 0x001e240000001000 */
[----:B0-----:R-:W-:-:S06]  /*02a0*/  IADD3 R2, PT, PT, R4, 0xffffffe, RZ ;  /* 0x0ffffffe04027810 */ /* 0x001fcc0007ffe0ff */
[----:B------:R0:W1:Y:S02]  /*02b0*/  F2I.FTZ.U32.TRUNC.NTZ R3, R2 ;  /* 0x0000000200037305 */ /* 0x000064000021f000 */
[----:B0-----:R-:W-:Y:S02]  /*02c0*/  HFMA2 R2, -RZ, RZ, 0, 0 ;  /* 0x00000000ff027431 */ /* 0x001fe400000001ff */
[----:B-1----:R-:W-:-:S04]  /*02d0*/  IMAD R7, R7, R3, RZ ;  /* 0x0000000307077224 */ /* 0x002fc800078e02ff */
[----:B------:R-:W-:-:S06]  /*02e0*/  IMAD.HI.U32 R3, R3, R7, R2 ;  /* 0x0000000703037227 */ /* 0x000fcc00078e0002 */
[----:B------:R-:W-:-:S05]  /*02f0*/  IMAD.HI.U32 R3, R3, R0, RZ ;  /* 0x0000000003037227 */ /* 0x000fca00078e00ff */
[----:B------:R-:W-:-:S05]  /*0300*/  IADD3 R7, PT, PT, -R3, RZ, RZ ;  /* 0x000000ff03077210 */ /* 0x000fca0007ffe1ff */
[----:B------:R-:W-:-:S05]  /*0310*/  IMAD R7, R7, UR4, R0 ;  /* 0x0000000407077c24 */ /* 0x000fca000f8e0200 */
[----:B------:R-:W-:-:S13]  /*0320*/  ISETP.GE.U32.AND P0, PT, R7, UR4, PT ;  /* 0x0000000407007c0c */ /* 0x000fda000bf06070 */
[----:B------:R-:W-:Y:S01]  /*0330*/  @P0 VIADD R7, R7, -UR4 ;  /* 0x8000000407070c36 */ /* 0x000fe20008000000 */
[----:B------:R-:W-:Y:S02]  /*0340*/  @P0 IADD3 R3, PT, PT, R3, 0x1, RZ ;  /* 0x0000000103030810 */ /* 0x000fe40007ffe0ff */
[----:B------:R-:W-:Y:S02]  /*0350*/  ISETP.NE.U32.AND P0, PT, RZ, UR9, PT ;  /* 0x00000009ff007c0c */ /* 0x000fe4000bf05070 */
[----:B------:R-:W-:-:S13]  /*0360*/  ISETP.GE.U32.AND P1, PT, R7, UR4, PT ;  /* 0x0000000407007c0c */ /* 0x000fda000bf26070 */
[----:B------:R-:W-:Y:S02]  /*0370*/  @P1 IADD3 R3, PT, PT, R3, 0x1, RZ ;  /* 0x0000000103031810 */ /* 0x000fe40007ffe0ff */
[----:B------:R-:W-:-:S05]  /*0380*/  @!P2 LOP3.LUT R3, RZ, UR4, RZ, 0x33, !PT ;  /* 0x00000004ff03ac12 */ /* 0x000fca000f8e33ff */
[----:B------:R-:W-:-:S04]  /*0390*/  IMAD.MOV R7, RZ, RZ, -R3 ;  /* 0x000000ffff077224 */ /* 0x000fc800078e0a03 */
[----:B------:R-:W-:Y:S01]  /*03a0*/  IMAD R2, R7, UR4, R0 ;  /* 0x0000000407027c24 */ /* 0x000fe2000f8e0200 */
[----:B------:R-:W-:-:S03]  /*03b0*/  UMOV UR4, URZ ;  /* 0x000000ff00047c82 */ /* 0x000fc60008000000 */
[----:B------:R-:W-:-:S05]  /*03c0*/  IMAD.HI.U32 R8, R5, R2, RZ ;  /* 0x0000000205087227 */ /* 0x000fca00078e00ff */
[----:B------:R-:W-:-:S05]  /*03d0*/  IADD3 R5, PT, PT, -R8, RZ, RZ ;  /* 0x000000ff08057210 */ /* 0x000fca0007ffe1ff */
[----:B------:R-:W-:Y:S01]  /*03e0*/  IMAD R2, R5, UR9, R2 ;  /* 0x0000000905027c24 */ /* 0x000fe2000f8e0202 */
[----:B------:R-:W-:-:S04]  /*03f0*/  LOP3.LUT R5, RZ, UR9, RZ, 0x33, !PT ;  /* 0x00000009ff057c12 */ /* 0x000fc8000f8e33ff */
[----:B------:R-:W-:Y:S02]  /*0400*/  ISETP.GE.U32.AND P1, PT, R2, UR9, PT ;  /* 0x0000000902007c0c */ /* 0x000fe4000bf26070 */
[----:B------:R-:W-:-:S11]  /*0410*/  SEL R4, R5, R6, !P0 ;  /* 0x0000000605047207 */ /* 0x000fd60004000000 */
[----:B------:R-:W-:Y:S01]  /*0420*/  @P1 IADD3 R2, PT, PT, R2, -UR9, RZ ;  /* 0x8000000902021c10 */ /* 0x000fe2000fffe0ff */
[----:B------:R-:W-:-:S03]  /*0430*/  @P1 VIADD R8, R8, 0x1 ;  /* 0x0000000108081836 */ /* 0x000fc60000000000 */
[----:B------:R-:W-:Y:S02]  /*0440*/  ISETP.GE.U32.AND P2, PT, R2, UR9, PT ;  /* 0x0000000902007c0c */ /* 0x000fe4000bf46070 */
[----:B------:R-:W-:-:S11]  /*0450*/  MOV R2, RZ ;  /* 0x000000ff00027202 */ /* 0x000fd60000000f00 */
[----:B------:R-:W-:-:S04]  /*0460*/  @P2 IADD3 R8, PT, PT, R8, 0x1, RZ ;  /* 0x0000000108082810 */ /* 0x000fc80007ffe0ff */
[----:B------:R-:W-:-:S07]  /*0470*/  SEL R5, R5, R8, !P0 ;  /* 0x0000000805057207 */ /* 0x000fce0004000000 */
.L_x_23:
[----:B------:R-:W0:Y:S01]  /*0480*/  LDC R6, c[0x0][0x398] ;  /* 0x0000e600ff067b82 */ /* 0x000e220000000800 */
[----:B------:R-:W1:Y:S01]  /*0490*/  LDCU UR5, c[0x0][0x3ac] ;  /* 0x00007580ff0577ac */ /* 0x000e620008000800 */
[----:B------:R-:W-:Y:S01]  /*04a0*/  UMOV UR11, UR4 ;  /* 0x00000004000b7c82 */ /* 0x000fe20008000000 */
[----:B0-----:R-:W-:Y:S01]  /*04b0*/  IMAD R6, R6, UR4, R3 ;  /* 0x0000000406067c24 */ /* 0x001fe2000f8e0203 */
[----:B------:R-:W-:-:S04]  /*04c0*/  UIADD3 UR4, UPT, UPT, UR4, 0x1, URZ ;  /* 0x0000000104047890 */ /* 0x000fc8000fffe0ff */
[----:B-1----:R-:W-:-:S03]  /*04d0*/  UISETP.NE.AND UP0, UPT, UR4, UR5, UPT ;  /* 0x000000050400728c */ /* 0x002fc6000bf05270 */
[----:B------:R-:W-:-:S08]  /*04e0*/  UMOV UR5, URZ ;  /* 0x000000ff00057c82 */ /* 0x000fd00008000000 */
.L_x_22:
[----:B------:R-:W0:Y:S01]  /*04f0*/  LDC R11, c[0x0][0x3a8] ;  /* 0x0000ea00ff0b7b82 */ /* 0x000e220000000800 */
[----:B------:R-:W1:Y:S01]  /*0500*/  LDCU UR8, c[0x0][0x3a4] ;  /* 0x00007480ff0877ac */ /* 0x000e620008000800 */
[----:B------:R-:W-:Y:S01]  /*0510*/  IMAD.MOV.U32 R20, RZ, RZ, RZ ;  /* 0x000000ffff147224 */ /* 0x000fe200078e00ff */
[----:B------:R-:W-:Y:S02]  /*0520*/  ULOP3.LUT UR6, URZ, UR5, URZ, 0x33, !UPT ;  /* 0x00000005ff067292 */ /* 0x000fe4000f8e33ff */
[----:B------:R-:W-:-:S03]  /*0530*/  UIADD3 UR5, UPT, UPT, UR5, 0x1, URZ ;  /* 0x0000000105057890 */ /* 0x000fc6000fffe0ff */
[----:B------:R-:W2:Y:S01]  /*0540*/  LDC R10, c[0x0][0x3b4] ;  /* 0x0000ed00ff0a7b82 */ /* 0x000ea20000000800 */
[----:B-1----:R-:W-:-:S04]  /*0550*/  MOV R7, UR8 ;  /* 0x0000000800077c02 */ /* 0x002fc80008000f00 */
[----:B------:R-:W-:Y:S01]  /*0560*/  ISETP.GE.U32.AND P1, PT, R7, 0x8, PT ;  /* 0x000000080700780c */ /* 0x000fe20003f26070 */
[C---:B0-----:R-:W-:Y:S01]  /*0570*/  VIADD R8, R11.reuse, UR6 ;  /* 0x000000060b087c36 */ /* 0x041fe20008000000 */
[----:B------:R-:W-:-:S04]  /*0580*/  ISETP.NE.AND P6, PT, R11, UR5, PT ;  /* 0x000000050b007c0c */ /* 0x000fc8000bfc5270 */
[----:B------:R-:W-:Y:S01]  /*0590*/  IADD3 R9, PT, PT, R5, -R8, RZ ;  /* 0x8000000805097210 */ /* 0x000fe20007ffe0ff */
[----:B------:R-:W-:-:S03]  /*05a0*/  IMAD R8, R6, R11, R8 ;  /* 0x0000000b06087224 */ /* 0x000fc600078e0208 */
[----:B--2---:R-:W-:-:S04]  /*05b0*/  ISETP.GE.U32.AND P0, PT, R9, R10, PT ;  /* 0x0000000a0900720c */ /* 0x004fc80003f06070 */
[----:B------:R-:W-:Y:S01]  /*05c0*/  ISETP.GT.AND P0, PT, R9, -0x1, !P0 ;  /* 0xffffffff0900780c */ /* 0x000fe20004704270 */
[----:B------:R-:W-:Y:S01]  /*05d0*/  IMAD R9, R10, UR11, R9 ;  /* 0x0000000b0a097c24 */ /* 0x000fe2000f8e0209 */
[----:B------:R-:W-:Y:S11]  /*05e0*/  @!P1 BRA `(.L_x_16) ;  /* 0x0000000400ec9947 */ /* 0x000ff60003800000 */
[----:B------:R-:W0:Y:S01]  /*05f0*/  LDC R7, c[0x0][0x3a4] ;  /* 0x0000e900ff077b82 */ /* 0x000e220000000800 */
[----:B------:R-:W1:Y:S01]  /*0600*/  LDCU UR17, c[0x0][0x3b0] ;  /* 0x00007600ff1177ac */ /* 0x000e620008000800 */
[----:B------:R-:W-:Y:S01]  /*0610*/  UMOV UR6, URZ ;  /* 0x000000ff00067c82 */ /* 0x000fe20008000000 */
[----:B------:R-:W-:-:S05]  /*0620*/  UMOV UR8, UR10 ;  /* 0x0000000a00087c82 */ /* 0x000fca0008000000 */
.L_x_17:
[----:B------:R-:W-:Y:S02]  /*0630*/  ULOP3.LUT UR13, URZ, UR6, URZ, 0x33, !UPT ;  /* 0x00000006ff0d7292 */ /* 0x000fe4000f8e33ff */
[----:B0-----:R-:W-:-:S04]  /*0640*/  VIADD R23, R7, -UR6 ;  /* 0x8000000607177c36 */ /* 0x001fc80008000000 */
[----:B------:R-:W-:Y:S01]  /*0650*/  VIADD R25, R23, 0xfffffffd ;  /* 0xfffffffd17197836 */ /* 0x000fe20000000000 */
[----:B------:R-:W-:Y:S02]  /*0660*/  IADD3 R27, PT, PT, R7, UR13, RZ ;  /* 0x0000000d071b7c10 */ /* 0x000fe4000fffe0ff */
[----:B------:R-:W-:Y:S02]  /*0670*/  IADD3 R21, PT, PT, R23, -0x2, RZ ;  /* 0xfffffffe17157810 */ /* 0x000fe40007ffe0ff */
[C---:B------:R-:W-:Y:S02]  /*0680*/  IADD3 R18, PT, PT, R4.reuse, -R27, RZ ;  /* 0x8000001b04127210 */ /* 0x040fe40007ffe0ff */
[----:B------:R-:W-:Y:S02]  /*0690*/  IADD3 R20, PT, PT, R4, -R21, RZ ;  /* 0x8000001504147210 */ /* 0x000fe40007ffe0ff */
[----:B-1----:R-:W-:Y:S02]  /*06a0*/  ISETP.GE.U32.AND P1, PT, R18, UR17, PT ;  /* 0x0000001112007c0c */ /* 0x002fe4000bf26070 */
[----:B------:R-:W-:-:S02]  /*06b0*/  ISETP.GE.U32.AND P3, PT, R20, UR17, PT ;  /* 0x0000001114007c0c */ /* 0x000fc4000bf66070 */
[----:B------:R-:W-:Y:S02]  /*06c0*/  ISETP.GT.AND P1, PT, R18, -0x1, !P1 ;  /* 0xffffffff1200780c */ /* 0x000fe40004f24270 */
[----:B------:R-:W-:Y:S02]  /*06d0*/  ISETP.GT.AND P3, PT, R20, -0x1, !P3 ;  /* 0xffffffff1400780c */ /* 0x000fe40005f64270 */
[----:B------:R-:W-:Y:S02]  /*06e0*/  PLOP3.LUT P1, PT, P0, P1, PT, 0x80, 0x8 ;  /* 0x000000000008781c */ /* 0x000fe40000723070 */
[----:B------:R-:W-:Y:S02]  /*06f0*/  PLOP3.LUT P3, PT, P0, P3, PT, 0x80, 0x8 ;  /* 0x000000000008781c */ /* 0x000fe40000767070 */
[----:B------:R-:W-:-:S04]  /*0700*/  IADD3 R22, PT, PT, R4, -R25, RZ ;  /* 0x8000001904167210 */ /* 0x000fc80007ffe0ff */
[----:B------:R-:W-:-:S04]  /*0710*/  ISETP.GE.U32.AND P2, PT, R22, UR17, PT ;  /* 0x0000001116007c0c */ /* 0x000fc8000bf46070 */
[----:B------:R-:W-:Y:S01]  /*0720*/  ISETP.GT.AND P2, PT, R22, -0x1, !P2 ;  /* 0xffffffff1600780c */ /* 0x000fe20005744270 */
[----:B------:R-:W0:Y:S01]  /*0730*/  @P1 LDC.64 R12, c[0x0][0x390] ;  /* 0x0000e400ff0c1b82 */ /* 0x000e220000000a00 */
[----:B------:R-:W-:Y:S02]  /*0740*/  @P1 IMAD R27, R8, R7, R27 ;  /* 0x00000007081b1224 */ /* 0x000fe400078e021b */
[----:B------:R-:W-:Y:S01]  /*0750*/  PLOP3.LUT P2, PT, P0, P2, PT, 0x80, 0x8 ;  /* 0x000000000008781c */ /* 0x000fe20000745070 */
[----:B------:R-:W-:-:S04]  /*0760*/  @P1 IMAD R19, R9, UR17, R18 ;  /* 0x0000001109131c24 */ /* 0x000fc8000f8e0212 */
[----:B------:R-:W1:Y:S08]  /*0770*/  @P1 LDC.64 R14, c[0x0][0x380] ;  /* 0x0000e000ff0e1b82 */ /* 0x000e700000000a00 */
[----:B------:R-:W2:Y:S08]  /*0780*/  @P3 LDC.64 R16, c[0x0][0x380] ;  /* 0x0000e000ff103b82 */ /* 0x000eb00000000a00 */
[----:B------:R-:W3:Y:S01]  /*0790*/  @P3 LDC.64 R10, c[0x0][0x390] ;  /* 0x0000e400ff0a3b82 */ /* 0x000ee20000000a00 */
[----:B0-----:R-:W-:-:S04]  /*07a0*/  @P1 IMAD.WIDE.U32 R26, R27, 0x4, R12 ;  /* 0x000000041b1a1825 */ /* 0x001fc800078e000c */
[----:B------:R-:W-:Y:S02]  /*07b0*/  @P3 IMAD R29, R9, UR17, R20 ;  /* 0x00000011091d3c24 */ /* 0x000fe4000f8e0214 */
[----:B------:R-:W-:Y:S01]  /*07c0*/  @P3 IMAD R21, R8, R7, R21 ;  /* 0x0000000708153224 */ /* 0x000fe200078e0215 */
[----:B------:R-:W0:Y:S01]  /*07d0*/  @P2 LDC.64 R12, c[0x0][0x380] ;  /* 0x0000e000ff0c2b82 */ /* 0x000e220000000a00 */
[----:B-1----:R-:W-:Y:S01]  /*07e0*/  @P1 IMAD.WIDE.U32 R18, R19, 0x4, R14 ;  /* 0x0000000413121825 */ /* 0x002fe200078e000e */
[----:B------:R-:W4:Y:S05]  /*07f0*/  @P1 LDG.E R26, desc[UR14][R26.64] ;  /* 0x0000000e1a1a1981 */ /* 0x000f2a000c1e1900 */
[----:B------:R-:W4:Y:S01]  /*0800*/  @P1 LDG.E R19, desc[UR14][R18.64] ;  /* 0x0000000e12131981 */ /* 0x000f22000c1e1900 */
[----:B------:R-:W1:Y:S01]  /*0810*/  @P2 LDC.64 R14, c[0x0][0x390] ;  /* 0x0000e400ff0e2b82 */ /* 0x000e620000000a00 */
[----:B--2---:R-:W-:-:S06]  /*0820*/  @P3 IMAD.WIDE.U32 R16, R29, 0x4, R16 ;  /* 0x000000041d103825 */ /* 0x004fcc00078e0010 */
[----:B------:R-:W2:Y:S01]  /*0830*/  @P3 LDG.E R17, desc[UR14][R16.64] ;  /* 0x0000000e10113981 */ /* 0x000ea2000c1e1900 */
[----:B---3--:R-:W-:-:S05]  /*0840*/  @P3 IMAD.WIDE.U32 R10, R21, 0x4, R10 ;  /* 0x00000004150a3825 */ /* 0x008fca00078e000a */
[----:B------:R-:W2:Y:S01]  /*0850*/  @P3 LDG.E R24, desc[UR14][R10.64] ;  /* 0x0000000e0a183981 */ /* 0x000ea2000c1e1900 */
[----:B------:R-:W-:Y:S02]  /*0860*/  @P2 IMAD R21, R9, UR17, R22 ;  /* 0x0000001109152c24 */ /* 0x000fe4000f8e0216 */
[----:B------:R-:W-:Y:S02]  /*0870*/  @P2 IMAD R25, R8, R7, R25 ;  /* 0x0000000708192224 */ /* 0x000fe400078e0219 */
[----:B0-----:R-:W-:-:S05]  /*0880*/  @P2 IMAD.WIDE.U32 R12, R21, 0x4, R12 ;  /* 0x00000004150c2825 */ /* 0x001fca00078e000c */
[----:B------:R0:W3:Y:S01]  /*0890*/  @P2 LDG.E R27, desc[UR14][R12.64] ;  /* 0x0000000e0c1b2981 */ /* 0x0000e2000c1e1900 */
[----:B-1----:R-:W-:-:S05]  /*08a0*/  @P2 IMAD.WIDE.U32 R20, R25, 0x4, R14 ;  /* 0x0000000419142825 */ /* 0x002fca00078e000e */
[----:B------:R1:W3:Y:S01]  /*08b0*/  @P2 LDG.E R18, desc[UR14][R20.64] ;  /* 0x0000000e14122981 */ /* 0x0002e2000c1e1900 */
[C---:B------:R-:W-:Y:S02]  /*08c0*/  IADD3 R29, PT, PT, R23.reuse, -0x4, RZ ;  /* 0xfffffffc171d7810 */ /* 0x040fe40007ffe0ff */
[----:B------:R-:W-:-:S03]  /*08d0*/  IADD3 R15, PT, PT, R23, -0x5, RZ ;  /* 0xfffffffb170f7810 */ /* 0x000fc60007ffe0ff */
[C---:B------:R-:W-:Y:S01]  /*08e0*/  IMAD.IADD R22, R4.reuse, 0x1, -R29 ;  /* 0x0000000104167824 */ /* 0x040fe200078e0a1d */
[----:B------:R-:W-:-:S04]  /*08f0*/  IADD3 R14, PT, PT, R4, -R15, RZ ;  /* 0x8000000f040e7210 */ /* 0x000fc80007ffe0ff */
[----:B------:R-:W-:Y:S02]  /*0900*/  ISETP.GE.U32.AND P4, PT, R22, UR17, PT ;  /* 0x0000001116007c0c */ /* 0x000fe4000bf86070 */
[----:B------:R-:W-:Y:S02]  /*0910*/  ISETP.GE.U32.AND P5, PT, R14, UR17, PT ;  /* 0x000000110e007c0c */ /* 0x000fe4000bfa6070 */
[----:B------:R-:W-:Y:S02]  /*0920*/  ISETP.GT.AND P4, PT, R22, -0x1, !P4 ;  /* 0xffffffff1600780c */ /* 0x000fe40006784270 */
[----:B------:R-:W-:Y:S02]  /*0930*/  ISETP.GT.AND P5, PT, R14, -0x1, !P5 ;  /* 0xffffffff0e00780c */ /* 0x000fe40006fa4270 */
[----:B------:R-:W-:Y:S02]  /*0940*/  PLOP3.LUT P4, PT, P0, P4, PT, 0x80, 0x8 ;  /* 0x000000000008781c */ /* 0x000fe40000789070 */
[----:B------:R-:W-:Y:S01]  /*0950*/  PLOP3.LUT P5, PT, P0, P5, PT, 0x80, 0x8 ;  /* 0x000000000008781c */ /* 0x000fe200007ab070 */
[----:B0-----:R-:W-:-:S10]  /*0960*/  VIADD R13, R23, 0xfffffffa ;  /* 0xfffffffa170d7836 */ /* 0x001fd40000000000 */
[----:B------:R-:W0:Y:S01]  /*0970*/  @P4 LDC.64 R10, c[0x0][0x380] ;  /* 0x0000e000ff0a4b82 */ /* 0x000e220000000a00 */
[----:B------:R-:W-:-:S07]  /*0980*/  IADD3 R12, PT, PT, R4, -R13, RZ ;  /* 0x8000000d040c7210 */ /* 0x000fce0007ffe0ff */
[----:B-1----:R-:W1:Y:S01]  /*0990*/  @P4 LDC.64 R20, c[0x0][0x390] ;  /* 0x0000e400ff144b82 */ /* 0x002e620000000a00 */
[CC--:B------:R-:W-:Y:S02]  /*09a0*/  @P4 IMAD R29, R8.reuse, R7.reuse, R29 ;  /* 0x00000007081d4224 */ /* 0x0c0fe400078e021d */
[----:B------:R-:W-:Y:S02]  /*09b0*/  @P5 IMAD R15, R8, R7, R15 ;  /* 0x00000007080f5224 */ /* 0x000fe400078e020f */
[----:B-1----:R-:W-:-:S04]  /*09c0*/  @P4 IMAD.WIDE.U32 R20, R29, 0x4, R20 ;  /* 0x000000041d144825 */ /* 0x002fc800078e0014 */
[----:B----4-:R-:W-:Y:S01]  /*09d0*/  @P1 FFMA R2, R19, R26, R2 ;  /* 0x0000001a13021223 */ /* 0x010fe20000000002 */
[----:B------:R-:W-:-:S04]  /*09e0*/  ISETP.GE.U32.AND P1, PT, R12, UR17, PT ;  /* 0x000000110c007c0c */ /* 0x000fc8000bf26070 */
[----:B------:R-:W-:Y:S01]  /*09f0*/  ISETP.GT.AND P1, PT, R12, -0x1, !P1 ;  /* 0xffffffff0c00780c */ /* 0x000fe20004f24270 */
[----:B--2---:R-:W-:Y:S02]  /*0a00*/  @P3 FFMA R2, R17, R24, R2 ;  /* 0x0000001811023223 */ /* 0x004fe40000000002 */
[----:B------:R-:W1:Y:S01]  /*0a10*/  @P5 LDC.64 R24, c[0x0][0x380] ;  /* 0x0000e000ff185b82 */ /* 0x000e620000000a00 */
[----:B------:R-:W-:Y:S01]  /*0a20*/  PLOP3.LUT P1, PT, P0, P1, PT, 0x80, 0x8 ;  /* 0x000000000008781c */ /* 0x000fe20000723070 */
[----:B------:R-:W-:-:S04]  /*0a30*/  @P4 IMAD R17, R9, UR17, R22 ;  /* 0x0000001109114c24 */ /* 0x000fc8000f8e0216 */
[----:B0-----:R-:W-:Y:S01]  /*0a40*/  @P4 IMAD.WIDE.U32 R10, R17, 0x4, R10 ;  /* 0x00000004110a4825 */ /* 0x001fe200078e000a */
[----:B------:R-:W-:-:S03]  /*0a50*/  IADD3 R17, PT, PT, R23, -0x7, RZ ;  /* 0xfffffff917117810 */ /* 0x000fc60007ffe0ff */
[----:B---3--:R-:W-:Y:S01]  /*0a60*/  @P2 FFMA R2, R27, R18, R2 ;  /* 0x000000121b022223 */ /* 0x008fe20000000002 */
[----:B------:R-:W-:Y:S01]  /*0a70*/  @P5 IMAD R27, R9, UR17, R14 ;  /* 0x00000011091b5c24 */ /* 0x000fe2000f8e020e */
[----:B------:R-:W0:Y:S01]  /*0a80*/  @P5 LDC.64 R18, c[0x0][0x390] ;  /* 0x0000e400ff125b82 */ /* 0x000e220000000a00 */
[----:B------:R-:W-:Y:S01]  /*0a90*/  IMAD.IADD R16, R4, 0x1, -R17 ;  /* 0x0000000104107824 */ /* 0x000fe200078e0a11 */
[----:B------:R-:W2:Y:S01]  /*0aa0*/  @P4 LDG.E R11, desc[UR14][R10.64] ;  /* 0x0000000e0a0b4981 */ /* 0x000ea2000c1e1900 */
[----:B-1----:R-:W-:-:S05]  /*0ab0*/  @P5 IMAD.WIDE.U32 R24, R27, 0x4, R24 ;  /* 0x000000041b185825 */ /* 0x002fca00078e0018 */
[----:B------:R-:W1:Y:S01]  /*0ac0*/  @P1 LDC.64 R28, c[0x0][0x380] ;  /* 0x0000e000ff1c1b82 */ /* 0x000e620000000a00 */
[----:B------:R-:W-:Y:S01]  /*0ad0*/  ISETP.GE.U32.AND P2, PT, R16, UR17, PT ;  /* 0x0000001110007c0c */ /* 0x000fe2000bf46070 */
[----:B------:R-:W-:Y:S01]  /*0ae0*/  @P1 IMAD R13, R8, R7, R13 ;  /* 0x00000007080d1224 */ /* 0x000fe200078e020d */
[----:B------:R-:W-:Y:S01]  /*0af0*/  IADD3 R23, PT, PT, R23, -0x8, RZ ;  /* 0xfffffff817177810 */ /* 0x000fe20007ffe0ff */
[----:B------:R-:W2:Y:S04]  /*0b00*/  @P4 LDG.E R10, desc[UR14][R20.64] ;  /* 0x0000000e140a4981 */ /* 0x000ea8000c1e1900 */
[----:B------:R-:W3:Y:S01]  /*0b10*/  @P1 LDC.64 R26, c[0x0][0x390] ;  /* 0x0000e400ff1a1b82 */ /* 0x000ee20000000a00 */
[----:B------:R-:W-:-:S04]  /*0b20*/  ISETP.GT.AND P2, PT, R16, -0x1, !P2 ;  /* 0xffffffff1000780c */ /* 0x000fc80005744270 */
[----:B------:R-:W-:Y:S01]  /*0b30*/  PLOP3.LUT P2, PT, P0, P2, PT, 0x80, 0x8 ;  /* 0x000000000008781c */ /* 0x000fe20000745070 */
[----:B0-----:R-:W-:Y:S01]  /*0b40*/  @P5 IMAD.WIDE.U32 R18, R15, 0x4, R18 ;  /* 0x000000040f125825 */ /* 0x001fe200078e0012 */
[----:B------:R-:W-:Y:S01]  /*0b50*/  IADD3 R22, PT, PT, R4, -R23, RZ ;  /* 0x8000001704167210 */ /* 0x000fe20007ffe0ff */
[----:B------:R-:W4:Y:S02]  /*0b60*/  @P5 LDG.E R21, desc[UR14][R24.64] ;  /* 0x0000000e18155981 */ /* 0x000f24000c1e1900 */
[----:B------:R-:W-:Y:S02]  /*0b70*/  @P1 IMAD R15, R9, UR17, R12 ;  /* 0x00000011090f1c24 */ /* 0x000fe4000f8e020c */
[----:B------:R0:W4:Y:S02]  /*0b80*/  @P5 LDG.E R20, desc[UR14][R18.64] ;  /* 0x0000000e12145981 */ /* 0x000124000c1e1900 */
[----:B-1----:R-:W-:-:S04]  /*0b90*/  @P1 IMAD.WIDE.U32 R28, R15, 0x4, R28 ;  /* 0x000000040f1c1825 */ /* 0x002fc800078e001c */
[----:B------:R-:W1:Y:S01]  /*0ba0*/  @P2 LDC.64 R14, c[0x0][0x390] ;  /* 0x0000e400ff0e2b82 */ /* 0x000e620000000a00 */
[C---:B------:R-:W-:Y:S01]  /*0bb0*/  ISETP.GE.U32.AND P3, PT, R22.reuse, UR17, PT ;  /* 0x0000001116007c0c */ /* 0x040fe2000bf66070 */
[----:B---3--:R-:W-:Y:S01]  /*0bc0*/  @P1 IMAD.WIDE.U32 R26, R13, 0x4, R26 ;  /* 0x000000040d1a1825 */ /* 0x008fe200078e001a */
[----:B------:R-:W3:Y:S05]  /*0bd0*/  @P1 LDG.E R25, desc[UR14][R28.64] ;  /* 0x0000000e1c191981 */ /* 0x000eea000c1e1900 */
[----:B------:R-:W5:Y:S01]  /*0be0*/  @P2 LDC.64 R12, c[0x0][0x380] ;  /* 0x0000e000ff0c2b82 */ /* 0x000f620000000a00 */
[----:B------:R-:W-:Y:S01]  /*0bf0*/  ISETP.GT.AND P3, PT, R22, -0x1, !P3 ;  /* 0xffffffff1600780c */ /* 0x000fe20005f64270 */
[----:B------:R-:W-:Y:S01]  /*0c00*/  @P2 IMAD R16, R9, UR17, R16 ;  /* 0x0000001109102c24 */ /* 0x000fe2000f8e0210 */
[----:B------:R-:W3:Y:S02]  /*0c10*/  @P1 LDG.E R24, desc[UR14][R26.64] ;  /* 0x0000000e1a181981 */ /* 0x000ee4000c1e1900 */
[----:B------:R-:W-:Y:S01]  /*0c20*/  PLOP3.LUT P3, PT, P0, P3, PT, 0x80, 0x8 ;  /* 0x000000000008781c */ /* 0x000fe20000767070 */
[----:B------:R-:W-:-:S04]  /*0c30*/  @P2 IMAD R17, R8, R7, R17 ;  /* 0x0000000708112224 */ /* 0x000fc800078e0211 */
[----:B-1----:R-:W-:-:S08]  /*0c40*/  @P2 IMAD.WIDE.U32 R14, R17, 0x4, R14 ;  /* 0x00000004110e2825 */ /* 0x002fd000078e000e */
[----:B0-----:R-:W0:Y:S01]  /*0c50*/  @P3 LDC.64 R18, c[0x0][0x390] ;  /* 0x0000e400ff123b82 */ /* 0x001e220000000a00 */
[----:B-----5:R-:W-:Y:S01]  /*0c60*/  @P2 IMAD.WIDE.U32 R12, R16, 0x4, R12 ;  /* 0x00000004100c2825 */ /* 0x020fe200078e000c */
[----:B------:R-:W5:Y:S06]  /*0c70*/  @P2 LDG.E R14, desc[UR14][R14.64] ;  /* 0x0000000e0e0e2981 */ /* 0x000f6c000c1e1900 */
[----:B------:R-:W1:Y:S01]  /*0c80*/  @P3 LDC.64 R16, c[0x0][0x380] ;  /* 0x0000e000ff103b82 */ /* 0x000e620000000a00 */
[----:B------:R-:W-:Y:S02]  /*0c90*/  @P3 IMAD R22, R9, UR17, R22 ;  /* 0x0000001109163c24 */ /* 0x000fe4000f8e0216 */
[----:B------:R-:W-:Y:S01]  /*0ca0*/  @P3 IMAD R23, R8, R7, R23 ;  /* 0x0000000708173224 */ /* 0x000fe200078e0217 */
[----:B------:R-:W5:Y:S03]  /*0cb0*/  @P2 LDG.E R13, desc[UR14][R12.64] ;  /* 0x0000000e0c0d2981 */ /* 0x000f66000c1e1900 */
[----:B0-----:R-:W-:-:S06]  /*0cc0*/  @P3 IMAD.WIDE.U32 R18, R23, 0x4, R18 ;  /* 0x0000000417123825 */ /* 0x001fcc00078e0012 */
[----:B------:R-:W5:Y:S01]  /*0cd0*/  @P3 LDG.E R18, desc[UR14][R18.64] ;  /* 0x0000000e12123981 */ /* 0x000f62000c1e1900 */
[----:B-1----:R-:W-:-:S06]  /*0ce0*/  @P3 IMAD.WIDE.U32 R16, R22, 0x4, R16 ;  /* 0x0000000416103825 */ /* 0x002fcc00078e0010 */
[----:B------:R-:W5:Y:S01]  /*0cf0*/  @P3 LDG.E R17, desc[UR14][R16.64] ;  /* 0x0000000e10113981 */ /* 0x000f62000c1e1900 */
[----:B------:R-:W-:-:S04]  /*0d00*/  UIADD3 UR8, UPT, UPT, UR8, 0x8, URZ ;  /* 0x0000000808087890 */ /* 0x000fc8000fffe0ff */
[----:B------:R-:W-:Y:S02]  /*0d10*/  UISETP.NE.AND UP1, UPT, UR8, URZ, UPT ;  /* 0x000000ff0800728c */ /* 0x000fe4000bf25270 */
[----:B------:R-:W-:Y:S01]  /*0d20*/  UIADD3 UR6, UPT, UPT, UR6, 0x8, URZ ;  /* 0x0000000806067890 */ /* 0x000fe2000fffe0ff */
[----:B--2---:R-:W-:-:S04]  /*0d30*/  @P4 FFMA R2, R11, R10, R2 ;  /* 0x0000000a0b024223 */ /* 0x004fc80000000002 */
[----:B----4-:R-:W-:-:S04]  /*0d40*/  @P5 FFMA R2, R21, R20, R2 ;  /* 0x0000001415025223 */ /* 0x010fc80000000002 */
[----:B---3--:R-:W-:-:S04]  /*0d50*/  @P1 FFMA R2, R25, R24, R2 ;  /* 0x0000001819021223 */ /* 0x008fc80000000002 */
[----:B-----5:R-:W-:-:S04]  /*0d60*/  @P2 FFMA R2, R13, R14, R2 ;  /* 0x0000000e0d022223 */ /* 0x020fc80000000002 */
[----:B------:R-:W-:Y:S01]  /*0d70*/  @P3 FFMA R2, R17, R18, R2 ;  /* 0x0000001211023223 */ /* 0x000fe20000000002 */
[----:B------:R-:W-:Y:S06]  /*0d80*/  BRA.U UP1, `(.L_x_17) ;  /* 0xfffffff901287547 */ /* 0x000fec000b83ffff */
[----:B------:R-:W-:-:S07]  /*0d90*/  IMAD.U32 R20, RZ, RZ, UR12 ;  /* 0x0000000cff147e24 */ /* 0x000fce000f8e00ff */
.L_x_16:
[----:B------:R-:W-:-:S09]  /*0da0*/  UISETP.NE.AND UP1, UPT, UR7, URZ, UPT ;  /* 0x000000ff0700728c */ /* 0x000fd2000bf25270 */
[----:B------:R-:W-:Y:S05]  /*0db0*/  BRA.U !UP1, `(.L_x_18) ;  /* 0x0000000509e07547 */ /* 0x000fea000b800000 */
[----:B------:R-:W-:Y:S01]  /*0dc0*/  UIADD3 UR6, UPT, UPT, UR7, -0x1, URZ ;  /* 0xffffffff07067890 */ /* 0x000fe2000fffe0ff */
[----:B------:R-:W-:-:S03]  /*0dd0*/  LOP3.LUT P4, R10, R7, 0x3, RZ, 0xc0, !PT ;  /* 0x00000003070a7812 */ /* 0x000fc6000788c0ff */
[----:B------:R-:W-:-:S09]  /*0de0*/  UISETP.GE.U32.AND UP1, UPT, UR6, 0x3, UPT ;  /* 0x000000030600788c */ /* 0x000fd2000bf26070 */
[----:B------:R-:W-:Y:S05]  /*0df0*/  BRA.U !UP1, `(.L_x_19) ;  /* 0x0000000109f07547 */ /* 0x000fea000b800000 */
[----:B------:R-:W0:Y:S01]  /*0e00*/  LDCU UR6, c[0x0][0x3b0] ;  /* 0x00007600ff0677ac */ /* 0x000e220008000800 */
[----:B------:R-:W-:Y:S01]  /*0e10*/  LOP3.LUT R12, RZ, R20, RZ, 0x33, !PT ;  /* 0x00000014ff0c7212 */ /* 0x000fe200078e33ff */
[----:B------:R-:W-:-:S03]  /*0e20*/  IMAD.IADD R11, R7, 0x1, -R20 ;  /* 0x00000001070b7824 */ /* 0x000fc600078e0a14 */
[----:B------:R-:W-:Y:S01]  /*0e30*/  IADD3 R23, PT, PT, R12, R7, RZ ;  /* 0x000000070c177210 */ /* 0x000fe20007ffe0ff */
[C---:B------:R-:W-:Y:S01]  /*0e40*/  VIADD R27, R11.reuse, 0xfffffffd ;  /* 0xfffffffd0b1b7836 */ /* 0x040fe20000000000 */
[C---:B------:R-:W-:Y:S02]  /*0e50*/  IADD3 R19, PT, PT, R11.reuse, -0x2, RZ ;  /* 0xfffffffe0b137810 */ /* 0x040fe40007ffe0ff */
[C---:B------:R-:W-:Y:S02]  /*0e60*/  IADD3 R12, PT, PT, R4.reuse, -R23, RZ ;  /* 0x80000017040c7210 */ /* 0x040fe40007ffe0ff */
[C---:B------:R-:W-:Y:S02]  /*0e70*/  IADD3 R24, PT, PT, R4.reuse, -R19, RZ ;  /* 0x8000001304187210 */ /* 0x040fe40007ffe0ff */
[----:B------:R-:W-:Y:S02]  /*0e80*/  IADD3 R18, PT, PT, R4, -R27, RZ ;  /* 0x8000001b04127210 */ /* 0x000fe40007ffe0ff */
[----:B------:R-:W-:-:S02]  /*0e90*/  IADD3 R11, PT, PT, R11, -0x4, RZ ;  /* 0xfffffffc0b0b7810 */ /* 0x000fc40007ffe0ff */
[----:B0-----:R-:W-:Y:S02]  /*0ea0*/  ISETP.GE.U32.AND P1, PT, R12, UR6, PT ;  /* 0x000000060c007c0c */ /* 0x001fe4000bf26070 */
[----:B------:R-:W-:Y:S02]  /*0eb0*/  ISETP.GE.U32.AND P2, PT, R24, UR6, PT ;  /* 0x0000000618007c0c */ /* 0x000fe4000bf46070 */
[----:B------:R-:W-:Y:S02]  /*0ec0*/  ISETP.GT.AND P1, PT, R12, -0x1, !P1 ;  /* 0xffffffff0c00780c */ /* 0x000fe40004f24270 */
[----:B------:R-:W-:Y:S02]  /*0ed0*/  ISETP.GT.AND P2, PT, R24, -0x1, !P2 ;  /* 0xffffffff1800780c */ /* 0x000fe40005744270 */
[----:B------:R-:W-:Y:S02]  /*0ee0*/  PLOP3.LUT P1, PT, P0, P1, PT, 0x80, 0x8 ;  /* 0x000000000008781c */ /* 0x000fe40000723070 */
[----:B------:R-:W-:-:S02]  /*0ef0*/  PLOP3.LUT P2, PT, P0, P2, PT, 0x80, 0x8 ;  /* 0x000000000008781c */ /* 0x000fc40000745070 */
[----:B------:R-:W-:Y:S01]  /*0f00*/  ISETP.GE.U32.AND P3, PT, R18, UR6, PT ;  /* 0x0000000612007c0c */ /* 0x000fe2000bf66070 */
[----:B------:R-:W-:-:S03]  /*0f10*/  IMAD.IADD R22, R4, 0x1, -R11 ;  /* 0x0000000104167824 */ /* 0x000fc600078e0a0b */
[----:B------:R-:W-:-:S05]  /*0f20*/  ISETP.GT.AND P3, PT, R18, -0x1, !P3 ;  /* 0xffffffff1200780c */ /* 0x000fca0005f64270 */
[----:B------:R-:W0:Y:S01]  /*0f30*/  @P1 LDC.64 R16, c[0x0][0x380] ;  /* 0x0000e000ff101b82 */ /* 0x000e220000000a00 */
[----:B------:R-:W-:Y:S02]  /*0f40*/  @P1 IMAD R13, R9, UR6, R12 ;  /* 0x00000006090d1c24 */ /* 0x000fe4000f8e020c */
[----:B------:R-:W-:-:S05]  /*0f50*/  @P1 IMAD R23, R8, R7, R23 ;  /* 0x0000000708171224 */ /* 0x000fca00078e0217 */
[----:B------:R-:W1:Y:S08]  /*0f60*/  @P1 LDC.64 R14, c[0x0][0x390] ;  /* 0x0000e400ff0e1b82 */ /* 0x000e700000000a00 */
[----:B------:R-:W2:Y:S01]  /*0f70*/  @P2 LDC.64 R28, c[0x0][0x390] ;  /* 0x0000e400ff1c2b82 */ /* 0x000ea20000000a00 */
[----:B------:R-:W-:Y:S02]  /*0f80*/  ISETP.GE.U32.AND P5, PT, R22, UR6, PT ;  /* 0x0000000616007c0c */ /* 0x000fe4000bfa6070 */
[----:B------:R-:W-:Y:S01]  /*0f90*/  PLOP3.LUT P3, PT, P0, P3, PT, 0x80, 0x8 ;  /* 0x000000000008781c */ /* 0x000fe20000767070 */
[----:B0-----:R-:W-:-:S04]  /*0fa0*/  @P1 IMAD.WIDE.U32 R16, R13, 0x4, R16 ;  /* 0x000000040d101825 */ /* 0x001fc800078e0010 */
[----:B------:R-:W0:Y:S01]  /*0fb0*/  @P2 LDC.64 R12, c[0x0][0x380] ;  /* 0x0000e000ff0c2b82 */ /* 0x000e220000000a00 */
[----:B------:R-:W-:Y:S01]  /*0fc0*/  ISETP.GT.AND P5, PT, R22, -0x1, !P5 ;  /* 0xffffffff1600780c */ /* 0x000fe20006fa4270 */
[----:B------:R-:W-:Y:S01]  /*0fd0*/  @P2 IMAD R19, R8, R7, R19 ;  /* 0x0000000708132224 */ /* 0x000fe200078e0213 */
[----:B------:R3:W4:Y:S02]  /*0fe0*/  @P1 LDG.E R21, desc[UR14][R16.64] ;  /* 0x0000000e10151981 */ /* 0x000724000c1e1900 */
[----:B------:R-:W-:Y:S01]  /*0ff0*/  PLOP3.LUT P5, PT, P0, P5, PT, 0x80, 0x8 ;  /* 0x000000000008781c */ /* 0x000fe200007ab070 */
[----:B------:R-:W-:Y:S02]  /*1000*/  @P2 IMAD R25, R9, UR6, R24 ;  /* 0x0000000609192c24 */ /* 0x000fe4000f8e0218 */
[----:B-1----:R-:W-:-:S04]  /*1010*/  @P1 IMAD.WIDE.U32 R14, R23, 0x4, R14 ;  /* 0x00000004170e1825 */ /* 0x002fc800078e000e */
[----:B------:R-:W-:Y:S01]  /*1020*/  @P3 IMAD R26, R9, UR6, R18 ;  /* 0x00000006091a3c24 */ /* 0x000fe2000f8e0212 */
[----:B---3--:R-:W1:Y:S01]  /*1030*/  @P3 LDC.64 R16, c[0x0][0x380] ;  /* 0x0000e000ff103b82 */ /* 0x008e620000000a00 */
[----:B--2---:R-:W-:Y:S01]  /*1040*/  @P2 IMAD.WIDE.U32 R28, R19, 0x4, R28 ;  /* 0x00000004131c2825 */ /* 0x004fe200078e001c */
[----:B------:R2:W4:Y:S03]  /*1050*/  @P1 LDG.E R23, desc[UR14][R14.64] ;  /* 0x0000000e0e171981 */ /* 0x000526000c1e1900 */
[----:B------:R-:W-:Y:S01]  /*1060*/  @P3 IMAD R27, R8, R7, R27 ;  /* 0x00000007081b3224 */ /* 0x000fe200078e021b */
[----:B------:R-:W3:Y:S02]  /*1070*/  @P2 LDG.E R24, desc[UR14][R28.64] ;  /* 0x0000000e1c182981 */ /* 0x000ee4000c1e1900 */
[----:B------:R-:W5:Y:S01]  /*1080*/  @P3 LDC.64 R18, c[0x0][0x390] ;  /* 0x0000e400ff123b82 */ /* 0x000f620000000a00 */
[----:B0-----:R-:W-:-:S05]  /*1090*/  @P2 IMAD.WIDE.U32 R12, R25, 0x4, R12 ;  /* 0x00000004190c2825 */ /* 0x001fca00078e000c */
[----:B------:R0:W3:Y:S02]  /*10a0*/  @P2 LDG.E R25, desc[UR14][R12.64] ;  /* 0x0000000e0c192981 */ /* 0x0000e4000c1e1900 */
[----:B--2---:R-:W2:Y:S08]  /*10b0*/  @P5 LDC.64 R14, c[0x0][0x390] ;  /* 0x0000e400ff0e5b82 */ /* 0x004eb00000000a00 */
[----:B0-----:R-:W0:Y:S01]  /*10c0*/  @P5 LDC.64 R12, c[0x0][0x380] ;  /* 0x0000e000ff0c5b82 */ /* 0x001e220000000a00 */
[----:B-1----:R-:W-:-:S04]  /*10d0*/  @P3 IMAD.WIDE.U32 R16, R26, 0x4, R16 ;  /* 0x000000041a103825 */ /* 0x002fc800078e0010 */
[----:B------:R-:W-:Y:S02]  /*10e0*/  @P5 IMAD R11, R8, R7, R11 ;  /* 0x00000007080b5224 */ /* 0x000fe400078e020b */
[----:B-----5:R-:W-:Y:S01]  /*10f0*/  @P3 IMAD.WIDE.U32 R18, R27, 0x4, R18 ;  /* 0x000000041b123825 */ /* 0x020fe200078e0012 */
[----:B------:R-:W5:Y:S03]  /*1100*/  @P3 LDG.E R17, desc[UR14][R16.64] ;  /* 0x0000000e10113981 */ /* 0x000f66000c1e1900 */
[----:B------:R-:W-:Y:S02]  /*1110*/  @P5 IMAD R27, R9, UR6, R22 ;  /* 0x00000006091b5c24 */ /* 0x000fe4000f8e0216 */
[----:B------:R-:W5:Y:S01]  /*1120*/  @P3 LDG.E R18, desc[UR14][R18.64] ;  /* 0x0000000e12123981 */ /* 0x000f62000c1e1900 */
[----:B--2---:R-:W-:-:S06]  /*1130*/  @P5 IMAD.WIDE.U32 R14, R11, 0x4, R14 ;  /* 0x000000040b0e5825 */ /* 0x004fcc00078e000e */
[----:B------:R-:W2:Y:S01]  /*1140*/  @P5 LDG.E R14, desc[UR14][R14.64] ;  /* 0x0000000e0e0e5981 */ /* 0x000ea2000c1e1900 */
[----:B0-----:R-:W-:-:S06]  /*1150*/  @P5 IMAD.WIDE.U32 R26, R27, 0x4, R12 ;  /* 0x000000041b1a5825 */ /* 0x001fcc00078e000c */
[----:B------:R-:W2:Y:S01]  /*1160*/  @P5 LDG.E R27, desc[UR14][R26.64] ;  /* 0x0000000e1a1b5981 */ /* 0x000ea2000c1e1900 */
[----:B------:R-:W-:Y:S01]  /*1170*/  IADD3 R20, PT, PT, R20, 0x4, RZ ;  /* 0x0000000414147810 */ /* 0x000fe20007ffe0ff */
[----:B----4-:R-:W-:-:S04]  /*1180*/  @P1 FFMA R2, R21, R23, R2 ;  /* 0x0000001715021223 */ /* 0x010fc80000000002 */
[----:B---3--:R-:W-:-:S04]  /*1190*/  @P2 FFMA R2, R25, R24, R2 ;  /* 0x0000001819022223 */ /* 0x008fc80000000002 */
[----:B-----5:R-:W-:-:S04]  /*11a0*/  @P3 FFMA R2, R17, R18, R2 ;  /* 0x0000001211023223 */ /* 0x020fc80000000002 */
[----:B--2---:R-:W-:-:S07]  /*11b0*/  @P5 FFMA R2, R27, R14, R2 ;  /* 0x0000000e1b025223 */ /* 0x004fce0000000002 */
.L_x_19:
[----:B------:R-:W-:Y:S05]  /*11c0*/  @!P4 BRA `(.L_x_18) ;  /* 0x0000000000dcc947 */ /* 0x000fea0003800000 */
[----:B------:R-:W-:Y:S02]  /*11d0*/  ISETP.NE.AND P1, PT, R10, 0x1, PT ;  /* 0x000000010a00780c */ /* 0x000fe40003f25270 */
[----:B------:R-:W-:-:S04]  /*11e0*/  LOP3.LUT R11, R7, 0x1, RZ, 0xc0, !PT ;  /* 0x00000001070b7812 */ /* 0x000fc800078ec0ff */
[----:B------:R-:W-:-:S07]  /*11f0*/  ISETP.NE.U32.AND P3, PT, R11, 0x1, PT ;  /* 0x000000010b00780c */ /* 0x000fce0003f65070 */
[----:B------:R-:W-:Y:S06]  /*1200*/  @!P1 BRA `(.L_x_20) ;  /* 0x00000000007c9947 */ /* 0x000fec0003800000 */
[----:B------:R-:W0:Y:S01]  /*1210*/  LDCU UR6, c[0x0][0x3b0] ;  /* 0x00007600ff0677ac */ /* 0x000e220008000800 */
[----:B------:R-:W-:Y:S02]  /*1220*/  LOP3.LUT R10, RZ, R20, RZ, 0x33, !PT ;  /* 0x00000014ff0a7212 */ /* 0x000fe400078e33ff */
[----:B------:R-:W-:Y:S02]  /*1230*/  IADD3 R23, PT, PT, -R20, -0x2, R7 ;  /* 0xfffffffe14177810 */ /* 0x000fe40007ffe107 */
[----:B------:R-:W-:-:S03]  /*1240*/  IADD3 R21, PT, PT, R10, R7, RZ ;  /* 0x000000070a157210 */ /* 0x000fc60007ffe0ff */
[C---:B------:R-:W-:Y:S01]  /*1250*/  IMAD.IADD R22, R4.reuse, 0x1, -R23 ;  /* 0x0000000104167824 */ /* 0x040fe200078e0a17 */
[----:B------:R-:W-:-:S04]  /*1260*/  IADD3 R18, PT, PT, R4, -R21, RZ ;  /* 0x8000001504127210 */ /* 0x000fc80007ffe0ff */
[----:B0-----:R-:W-:Y:S02]  /*1270*/  ISETP.GE.U32.AND P1, PT, R18, UR6, PT ;  /* 0x0000000612007c0c */ /* 0x001fe4000bf26070 */
[----:B------:R-:W-:Y:S02]  /*1280*/  ISETP.GE.U32.AND P2, PT, R22, UR6, PT ;  /* 0x0000000616007c0c */ /* 0x000fe4000bf46070 */
[----:B------:R-:W-:Y:S02]  /*1290*/  ISETP.GT.AND P1, PT, R18, -0x1, !P1 ;  /* 0xffffffff1200780c */ /* 0x000fe40004f24270 */
[----:B------:R-:W-:Y:S02]  /*12a0*/  ISETP.GT.AND P2, PT, R22, -0x1, !P2 ;  /* 0xffffffff1600780c */ /* 0x000fe40005744270 */
[----:B------:R-:W-:Y:S02]  /*12b0*/  PLOP3.LUT P1, PT, P0, P1, PT, 0x80, 0x8 ;  /* 0x000000000008781c */ /* 0x000fe40000723070 */
[----:B------:R-:W-:-:S11]  /*12c0*/  PLOP3.LUT P2, PT, P0, P2, PT, 0x80, 0x8 ;  /* 0x000000000008781c */ /* 0x000fd60000745070 */
[----:B------:R-:W0:Y:S01]  /*12d0*/  @P1 LDC.64 R14, c[0x0][0x380] ;  /* 0x0000e000ff0e1b82 */ /* 0x000e220000000a00 */
[----:B------:R-:W-:Y:S02]  /*12e0*/  @P1 IMAD R19, R9, UR6, R18 ;  /* 0x0000000609131c24 */ /* 0x000fe4000f8e0212 */
[----:B------:R-:W-:-:S05]  /*12f0*/  @P1 IMAD R21, R8, R7, R21 ;  /* 0x0000000708151224 */ /* 0x000fca00078e0215 */
[----:B------:R-:W1:Y:S08]  /*1300*/  @P1 LDC.64 R16, c[0x0][0x390] ;  /* 0x0000e400ff101b82 */ /* 0x000e700000000a00 */
[----:B------:R-:W2:Y:S08]  /*1310*/  @P2 LDC.64 R12, c[0x0][0x380] ;  /* 0x0000e000ff0c2b82 */ /* 0x000eb00000000a00 */
[----:B------:R-:W3:Y:S01]  /*1320*/  @P2 LDC.64 R10, c[0x0][0x390] ;  /* 0x0000e400ff0a2b82 */ /* 0x000ee20000000a00 */
[----:B0-----:R-:W-:-:S04]  /*1330*/  @P1 IMAD.WIDE.U32 R14, R19, 0x4, R14 ;  /* 0x00000004130e1825 */ /* 0x001fc800078e000e */
[----:B------:R-:W-:Y:S02]  /*1340*/  @P2 IMAD R19, R9, UR6, R22 ;  /* 0x0000000609132c24 */ /* 0x000fe4000f8e0216 */
[----:B------:R-:W4:Y:S01]  /*1350*/  @P1 LDG.E R15, desc[UR14][R14.64] ;  /* 0x0000000e0e0f1981 */ /* 0x000f22000c1e1900 */
[----:B-1----:R-:W-:-:S04]  /*1360*/  @P1 IMAD.WIDE.U32 R16, R21, 0x4, R16 ;  /* 0x0000000415101825 */ /* 0x002fc800078e0010 */
[----:B------:R-:W-:Y:S02]  /*1370*/  @P2 IMAD R21, R8, R7, R23 ;  /* 0x0000000708152224 */ /* 0x000fe400078e0217 */
[----:B------:R-:W4:Y:S01]  /*1380*/  @P1 LDG.E R16, desc[UR14][R16.64] ;  /* 0x0000000e10101981 */ /* 0x000f22000c1e1900 */
[----:B--2---:R-:W-:-:S06]  /*1390*/  @P2 IMAD.WIDE.U32 R12, R19, 0x4, R12 ;  /* 0x00000004130c2825 */ /* 0x004fcc00078e000c */
[----:B------:R-:W2:Y:S01]  /*13a0*/  @P2 LDG.E R13, desc[UR14][R12.64] ;  /* 0x0000000e0c0d2981 */ /* 0x000ea2000c1e1900 */
[----:B---3--:R-:W-:-:S06]  /*13b0*/  @P2 IMAD.WIDE.U32 R10, R21, 0x4, R10 ;  /* 0x00000004150a2825 */ /* 0x008fcc00078e000a */
[----:B------:R-:W2:Y:S01]  /*13c0*/  @P2 LDG.E R10, desc[UR14][R10.64] ;  /* 0x0000000e0a0a2981 */ /* 0x000ea2000c1e1900 */
[----:B------:R-:W-:Y:S01]  /*13d0*/  IADD3 R20, PT, PT, R20, 0x2, RZ ;  /* 0x0000000214147810 */ /* 0x000fe20007ffe0ff */
[----:B----4-:R-:W-:-:S04]  /*13e0*/  @P1 FFMA R2, R15, R16, R2 ;  /* 0x000000100f021223 */ /* 0x010fc80000000002 */
[----:B--2---:R-:W-:-:S07]  /*13f0*/  @P2 FFMA R2, R13, R10, R2 ;  /* 0x0000000a0d022223 */ /* 0x004fce0000000002 */
.L_x_20:
[----:B------:R-:W-:Y:S05]  /*1400*/  @P3 BRA `(.L_x_18) ;  /* 0x00000000004c3947 */ /* 0x000fea0003800000 */
[----:B------:R-:W0:Y:S01]  /*1410*/  LDCU UR6, c[0x0][0x3b0] ;  /* 0x00007600ff0677ac */ /* 0x000e220008000800 */
[----:B------:R-:W-:Y:S01]  /*1420*/  LOP3.LUT R20, RZ, R20, RZ, 0x33, !PT ;  /* 0x00000014ff147212 */ /* 0x000fe200078e33ff */
[----:B------:R-:W-:Y:S03]  /*1430*/  BSSY.RECONVERGENT B0, `(.L_x_18) ;  /* 0x0000010000007945 */ /* 0x000fe60003800200 */
[----:B------:R-:W-:-:S04]  /*1440*/  IADD3 R15, PT, PT, R20, R7, RZ ;  /* 0x00000007140f7210 */ /* 0x000fc80007ffe0ff */
[----:B------:R-:W-:-:S04]  /*1450*/  IADD3 R14, PT, PT, R4, -R15, RZ ;  /* 0x8000000f040e7210 */ /* 0x000fc80007ffe0ff */
[----:B0-----:R-:W-:-:S04]  /*1460*/  ISETP.GE.U32.AND P1, PT, R14, UR6, PT ;  /* 0x000000060e007c0c */ /* 0x001fc8000bf26070 */
[----:B------:R-:W-:-:S04]  /*1470*/  ISETP.GT.AND P1, PT, R14, -0x1, !P1 ;  /* 0xffffffff0e00780c */ /* 0x000fc80004f24270 */
[----:B------:R-:W-:-:S13]  /*1480*/  PLOP3.LUT P1, PT, P0, P1, PT, 0x80, 0x8 ;  /* 0x000000000008781c */ /* 0x000fda0000723070 */
[----:B------:R-:W-:Y:S05]  /*1490*/  @!P1 BRA `(.L_x_21) ;  /* 0x0000000000249947 */ /* 0x000fea0003800000 */
[----:B------:R-:W0:Y:S01]  /*14a0*/  LDC.64 R12, c[0x0][0x380] ;  /* 0x0000e000ff0c7b82 */ /* 0x000e220000000a00 */
[----:B------:R-:W-:Y:S02]  /*14b0*/  IMAD R9, R9, UR6, R14 ;  /* 0x0000000609097c24 */ /* 0x000fe4000f8e020e */
[----:B------:R-:W-:-:S05]  /*14c0*/  IMAD R7, R8, R7, R15 ;  /* 0x0000000708077224 */ /* 0x000fca00078e020f */
[----:B------:R-:W1:Y:S01]  /*14d0*/  LDC.64 R10, c[0x0][0x390] ;  /* 0x0000e400ff0a7b82 */ /* 0x000e620000000a00 */
[----:B0-----:R-:W-:-:S06]  /*14e0*/  IMAD.WIDE.U32 R12, R9, 0x4, R12 ;  /* 0x00000004090c7825 */ /* 0x001fcc00078e000c */
[----:B------:R-:W2:Y:S01]  /*14f0*/  LDG.E R13, desc[UR14][R12.64] ;  /* 0x0000000e0c0d7981 */ /* 0x000ea2000c1e1900 */
[----:B-1----:R-:W-:-:S06]  /*1500*/  IMAD.WIDE.U32 R10, R7, 0x4, R10 ;  /* 0x00000004070a7825 */ /* 0x002fcc00078e000a */
[----:B------:R-:W2:Y:S02]  /*1510*/  LDG.E R10, desc[UR14][R10.64] ;  /* 0x0000000e0a0a7981 */ /* 0x000ea4000c1e1900 */
[----:B--2---:R-:W-:-:S07]  /*1520*/  FFMA R2, R13, R10, R2 ;  /* 0x0000000a0d027223 */ /* 0x004fce0000000002 */
.L_x_21:
[----:B------:R-:W-:Y:S05]  /*1530*/  BSYNC.RECONVERGENT B0 ;  /* 0x0000000000007941 */ /* 0x000fea0003800200 */
.L_x_18:
[----:B------:R-:W-:Y:S05]  /*1540*/  @P6 BRA `(.L_x_22) ;  /* 0xffffffec00e86947 */ /* 0x000fea000383ffff */
[----:B------:R-:W-:Y:S05]  /*1550*/  BRA.U UP0, `(.L_x_23) ;  /* 0xffffffed00c87547 */ /* 0x000fea000b83ffff */
.L_x_15:
[----:B------:R-:W0:Y:S02]  /*1560*/  LDC.64 R4, c[0x0][0x388] ;  /* 0x0000e200ff047b82 */ /* 0x000e240000000a00 */
[----:B0-----:R-:W-:-:S05]  /*1570*/  IMAD.WIDE R4, R0, 0x4, R4 ;  /* 0x0000000400047825 */ /* 0x001fca00078e0204 */
[----:B------:R-:W-:Y:S01]  /*1580*/  STG.E desc[UR14][R4.64], R2 ;  /* 0x0000000204007986 */ /* 0x000fe2000c10190e */
[----:B------:R-:W-:Y:S05]  /*1590*/  EXIT ;  /* 0x000000000000794d */ /* 0x000fea0003800000 */
.L_x_24:
        /* <DEDUP_REMOVED lines=14> */
.L_x_36:


//--------------------- .text.forward             --------------------------
	.section	.text.forward,"ax",@progbits
	.align	128
        .global         forward
        .type           forward,@function
        .size           forward,(.L_x_37 - forward)
        .other          forward,@"STO_CUDA_ENTRY STV_DEFAULT"
forward:
.text.forward:
        /* <DEDUP_REMOVED lines=9> */
[----:B------:R-:W-:-:S13]  /*0090*/  ISETP.GE.U32.AND P0, PT, R0, UR5, PT ;  /* 0x0000000500007c0c */ /* 0x000fda000bf06070 */
[----:B------:R-:W-:Y:S05]  /*00a0*/  @P0 EXIT ;  /* 0x000000000000094d */ /* 0x000fea0003800000 */
[----:B------:R-:W0:Y:S01]  /*00b0*/  I2F.U32.RP R4, UR4 ;  /* 0x0000000400047d06 */ /* 0x000e220008209000 */
[----:B------:R-:W-:Y:S01]  /*00c0*/  HFMA2 R2, -RZ, RZ, 0, 0 ;  /* 0x00000000ff027431 */ /* 0x000fe200000001ff */
[----:B------:R-:W-:Y:S01]  /*00d0*/  IADD3 R5, PT, PT, RZ, -UR4, RZ ;  /* 0x80000004ff057c10 */ /* 0x000fe2000fffe0ff */
[----:B------:R-:W1:Y:S01]  /*00e0*/  LDC R9, c[0x0][0x3ac] ;  /* 0x0000eb00ff097b82 */ /* 0x000e620000000800 */
[----:B------:R-:W-:Y:S01]  /*00f0*/  ISETP.NE.U32.AND P2, PT, RZ, UR4, PT ;  /* 0x00000004ff007c0c */ /* 0x000fe2000bf45070 */
[----:B------:R-:W2:Y:S03]  /*0100*/  LDCU.64 UR6, c[0x0][0x358] ;  /* 0x00006b00ff0677ac */ /* 0x000ea60008000a00 */
[----:B------:R-:W3:Y:S08]  /*0110*/  I2F.U32.RP R6, UR8 ;  /* 0x0000000800067d06 */ /* 0x000ef00008209000 */
[----:B0-----:R-:W0:Y:S08]  /*0120*/  MUFU.RCP R4, R4 ;  /* 0x0000000400047308 */ /* 0x001e300000001000 */
[----:B---3--:R-:W-:Y:S01]  /*0130*/  MUFU.RCP R6, R6 ;  /* 0x0000000600067308 */ /* 0x008fe20000001000 */
[----:B0-----:R-:W-:-:S07]  /*0140*/  IADD3 R3, PT, PT, R4, 0xffffffe, RZ ;  /* 0x0ffffffe04037810 */ /* 0x001fce0007ffe0ff */
[----:B------:R-:W0:Y:S02]  /*0150*/  F2I.FTZ.U32.TRUNC.NTZ R3, R3 ;  /* 0x0000000300037305 */ /* 0x000e24000021f000 */
[----:B0-----:R-:W-:-:S04]  /*0160*/  IMAD R5, R5, R3, RZ ;  /* 0x0000000305057224 */ /* 0x001fc800078e02ff */
[----:B------:R-:W-:-:S06]  /*0170*/  IMAD.HI.U32 R5, R3, R5, R2 ;  /* 0x0000000503057227 */ /* 0x000fcc00078e0002 */
[----:B------:R-:W-:-:S05]  /*0180*/  IMAD.HI.U32 R2, R5, R0, RZ ;  /* 0x0000000005027227 */ /* 0x000fca00078e00ff */
[----:B------:R-:W-:-:S05]  /*0190*/  IADD3 R5, PT, PT, -R2, RZ, RZ ;  /* 0x000000ff02057210 */ /* 0x000fca0007ffe1ff */
[----:B------:R-:W-:Y:S01]  /*01a0*/  IMAD R4, R5, UR4, R0 ;  /* 0x0000000405047c24 */ /* 0x000fe2000f8e0200 */
[----:B------:R-:W-:-:S04]  /*01b0*/  IADD3 R5, PT, PT, R6, 0xffffffe, RZ ;  /* 0x0ffffffe06057810 */ /* 0x000fc80007ffe0ff */
[C---:B------:R-:W-:Y:S02]  /*01c0*/  ISETP.GE.U32.AND P0, PT, R4.reuse, UR4, PT ;  /* 0x0000000404007c0c */ /* 0x040fe4000bf06070 */
[----:B------:R-:W0:Y:S11]  /*01d0*/  F2I.FTZ.U32.TRUNC.NTZ R5, R5 ;  /* 0x0000000500057305 */ /* 0x000e36000021f000 */
[----:B------:R-:W-:-:S02]  /*01e0*/  @P0 IADD3 R4, PT, PT, R4, -UR4, RZ ;  /* 0x8000000404040c10 */ /* 0x000fc4000fffe0ff */
[----:B------:R-:W-:Y:S02]  /*01f0*/  @P0 IADD3 R2, PT, PT, R2, 0x1, RZ ;  /* 0x0000000102020810 */ /* 0x000fe40007ffe0ff */
[----:B------:R-:W-:Y:S02]  /*0200*/  ISETP.GE.U32.AND P1, PT, R4, UR4, PT ;  /* 0x0000000404007c0c */ /* 0x000fe4000bf26070 */
[----:B0-----:R-:W-:Y:S02]  /*0210*/  IADD3 R7, PT, PT, RZ, -R5, RZ ;  /* 0x80000005ff077210 */ /* 0x001fe40007ffe0ff */
[----:B------:R-:W-:Y:S02]  /*0220*/  MOV R4, RZ ;  /* 0x000000ff00047202 */ /* 0x000fe40000000f00 */
[----:B-1----:R-:W-:Y:S01]  /*0230*/  ISETP.NE.AND P0, PT, R9, RZ, PT ;  /* 0x000000ff0900720c */ /* 0x002fe20003f05270 */
[----:B------:R-:W-:-:S04]  /*0240*/  IMAD R7, R7, UR8, RZ ;  /* 0x0000000807077c24 */ /* 0x000fc8000f8e02ff */
[----:B------:R-:W-:Y:S02]  /*0250*/  IMAD.HI.U32 R4, R5, R7, R4 ;  /* 0x0000000705047227 */ /* 0x000fe400078e0004 */
[----:B------:R-:W-:Y:S02]  /*0260*/  @P1 IADD3 R2, PT, PT, R2, 0x1, RZ ;  /* 0x0000000102021810 */ /* 0x000fe40007ffe0ff */
[----:B------:R-:W-:-:S04]  /*0270*/  @!P2 LOP3.LUT R2, RZ, UR4, RZ, 0x33, !PT ;  /* 0x00000004ff02ac12 */ /* 0x000fc8000f8e33ff */
[----:B------:R-:W-:-:S05]  /*0280*/  IADD3 R3, PT, PT, -R2, RZ, RZ ;  /* 0x000000ff02037210 */ /* 0x000fca0007ffe1ff */
[----:B------:R-:W-:Y:S01]  /*0290*/  IMAD R3, R3, UR4, R0 ;  /* 0x0000000403037c24 */ /* 0x000fe2000f8e0200 */
[----:B------:R-:W0:Y:S03]  /*02a0*/  LDCU UR4, c[0x0][0x3a0] ;  /* 0x00007400ff0477ac */ /* 0x000e260008000800 */
[----:B------:R-:W-:-:S05]  /*02b0*/  IMAD.HI.U32 R5, R4, R3, RZ ;  /* 0x0000000304057227 */ /* 0x000fca00078e00ff */
[----:B------:R-:W-:-:S05]  /*02c0*/  IADD3 R6, PT, PT, -R5, RZ, RZ ;  /* 0x000000ff05067210 */ /* 0x000fca0007ffe1ff */
[----:B------:R-:W-:Y:S02]  /*02d0*/  IMAD R3, R6, UR8, R3 ;  /* 0x0000000806037c24 */ /* 0x000fe4000f8e0203 */
[----:B------:R-:W1:Y:S03]  /*02e0*/  LDC R6, c[0x0][0x3b0] ;  /* 0x0000ec00ff067b82 */ /* 0x000e660000000800 */
[----:B------:R-:W-:-:S13]  /*02f0*/  ISETP.GE.U32.AND P2, PT, R3, UR8, PT ;  /* 0x0000000803007c0c */ /* 0x000fda000bf46070 */
[----:B------:R-:W-:Y:S02]  /*0300*/  @P2 IADD3 R3, PT, PT, R3, -UR8, RZ ;  /* 0x8000000803032c10 */ /* 0x000fe4000fffe0ff */
[----:B------:R-:W-:Y:S02]  /*0310*/  @P2 IADD3 R5, PT, PT, R5, 0x1, RZ ;  /* 0x0000000105052810 */ /* 0x000fe40007ffe0ff */
[----:B------:R-:W-:Y:S01]  /*0320*/  ISETP.GE.U32.AND P1, PT, R3, UR8, PT ;  /* 0x0000000803007c0c */ /* 0x000fe2000bf26070 */
[----:B------:R-:W-:Y:S01]  /*0330*/  HFMA2 R3, -RZ, RZ, 0, 0 ;  /* 0x00000000ff037431 */ /* 0x000fe200000001ff */
[----:B-1----:R-:W-:-:S04]  /*0340*/  ISETP.EQ.OR P0, PT, R6, RZ, !P0 ;  /* 0x000000ff0600720c */ /* 0x002fc80004702670 */
[----:B0-----:R-:W-:-:S07]  /*0350*/  ISETP.EQ.OR P0, PT, RZ, UR4, P0 ;  /* 0x00000004ff007c0c */ /* 0x001fce0008702670 */
[----:B------:R-:W-:-:S06]  /*0360*/  @P1 IADD3 R5, PT, PT, R5, 0x1, RZ ;  /* 0x0000000105051810 */ /* 0x000fcc0007ffe0ff */
[----:B--2---:R-:W-:Y:S05]  /*0370*/  @P0 BRA `(.L_x_25) ;  /* 0x00000010007c0947 */ /* 0x004fea0003800000 */
[----:B------:R-:W-:Y:S01]  /*0380*/  IMAD.HI.U32 R4, R4, R0, RZ ;  /* 0x0000000004047227 */ /* 0x000fe200078e00ff */
[----:B------:R-:W-:Y:S01]  /*0390*/  LOP3.LUT R6, RZ, UR8, RZ, 0x33, !PT ;  /* 0x00000008ff067c12 */ /* 0x000fe2000f8e33ff */
[----:B------:R-:W-:Y:S01]  /*03a0*/  UMOV UR4, URZ ;  /* 0x000000ff00047c82 */ /* 0x000fe20008000000 */
[C---:B------:R-:W-:Y:S02]  /*03b0*/  LOP3.LUT R7, R9.reuse, 0xfffffff0, RZ, 0xc0, !PT ;  /* 0xfffffff009077812 */ /* 0x040fe400078ec0ff */
[----:B------:R-:W-:Y:S02]  /*03c0*/  IADD3 R3, PT, PT, -R4, RZ, RZ ;  /* 0x000000ff04037210 */ /* 0x000fe40007ffe1ff */
[C---:B------:R-:W-:Y:S02]  /*03d0*/  LOP3.LUT R4, R9.reuse, 0xf, RZ, 0xc0, !PT ;  /* 0x0000000f09047812 */ /* 0x040fe400078ec0ff */
[----:B------:R-:W-:Y:S01]  /*03e0*/  LOP3.LUT R8, R9, 0x7, RZ, 0xc0, !PT ;  /* 0x0000000709087812 */ /* 0x000fe200078ec0ff */
[----:B------:R-:W-:Y:S01]  /*03f0*/  IMAD R3, R3, UR8, R0 ;  /* 0x0000000803037c24 */ /* 0x000fe2000f8e0200 */
[----:B------:R-:W-:-:S02]  /*0400*/  LOP3.LUT R9, R9, 0x3, RZ, 0xc0, !PT ;  /* 0x0000000309097812 */ /* 0x000fc400078ec0ff */
[----:B------:R-:W-:Y:S02]  /*0410*/  IADD3 R10, PT, PT, -R7, RZ, RZ ;  /* 0x000000ff070a7210 */ /* 0x000fe40007ffe1ff */
[----:B------:R-:W-:-:S13]  /*0420*/  ISETP.GE.U32.AND P0, PT, R3, UR8, PT ;  /* 0x0000000803007c0c */ /* 0x000fda000bf06070 */
[----:B------:R-:W-:Y:S02]  /*0430*/  @P0 IADD3 R3, PT, PT, R3, -UR8, RZ ;  /* 0x8000000803030c10 */ /* 0x000fe4000fffe0ff */
[----:B------:R-:W-:Y:S02]  /*0440*/  ISETP.NE.U32.AND P0, PT, RZ, UR8, PT ;  /* 0x00000008ff007c0c */ /* 0x000fe4000bf05070 */
[----:B------:R-:W-:Y:S02]  /*0450*/  ISETP.GE.U32.AND P1, PT, R3, UR8, PT ;  /* 0x0000000803007c0c */ /* 0x000fe4000bf26070 */
[----:B------:R-:W-:-:S11]  /*0460*/  SEL R5, R6, R5, !P0 ;  /* 0x0000000506057207 */ /* 0x000fd60004000000 */
[----:B------:R-:W-:-:S04]  /*0470*/  @P1 IADD3 R3, PT, PT, R3, -UR8, RZ ;  /* 0x8000000803031c10 */ /* 0x000fc8000fffe0ff */
[----:B------:R-:W-:Y:S02]  /*0480*/  SEL R6, R6, R3, !P0 ;  /* 0x0000000306067207 */ /* 0x000fe40004000000 */
[----:B------:R-:W-:-:S07]  /*0490*/  MOV R3, RZ ;  /* 0x000000ff00037202 */ /* 0x000fce0000000f00 */
.L_x_32:
[----:B------:R-:W0:Y:S01]  /*04a0*/  LDC R12, c[0x0][0x3a8] ;  /* 0x0000ea00ff0c7b82 */ /* 0x000e220000000800 */
[----:B------:R-:W-:-:S07]  /*04b0*/  UMOV UR5, URZ ;  /* 0x000000ff00057c82 */ /* 0x000fce0008000000 */
[----:B------:R-:W1:Y:S01]  /*04c0*/  LDC R13, c[0x0][0x3a0] ;  /* 0x0000e800ff0d7b82 */ /* 0x000e620000000800 */
[----:B0-----:R-:W-:Y:S02]  /*04d0*/  IMAD R11, R12, UR4, R5 ;  /* 0x000000040c0b7c24 */ /* 0x001fe4000f8e0205 */
[----:B-1----:R-:W-:Y:S01]  /*04e0*/  IMAD R20, R2, R13, UR4 ;  /* 0x0000000402147e24 */ /* 0x002fe2000f8e020d */
[----:B------:R-:W-:-:S06]  /*04f0*/  UIADD3 UR4, UPT, UPT, UR4, 0x1, URZ ;  /* 0x0000000104047890 */ /* 0x000fcc000fffe0ff */
[----:B------:R-:W-:-:S13]  /*0500*/  ISETP.NE.AND P0, PT, R13, UR4, PT ;  /* 0x000000040d007c0c */ /* 0x000fda000bf05270 */
.L_x_31:
[----:B------:R-:W0:Y:S01]  /*0510*/  LDC R15, c[0x0][0x3b0] ;  /* 0x0000ec00ff0f7b82 */ /* 0x000e220000000800 */
[----:B------:R-:W1:Y:S01]  /*0520*/  LDCU UR10, c[0x0][0x3ac] ;  /* 0x00007580ff0a77ac */ /* 0x000e620008000800 */
[----:B------:R-:W-:Y:S01]  /*0530*/  IADD3 R13, PT, PT, R11, UR5, RZ ;  /* 0x000000050b0d7c10 */ /* 0x000fe2000fffe0ff */
[----:B------:R-:W-:Y:S01]  /*0540*/  HFMA2 R23, -RZ, RZ, 0, 0 ;  /* 0x00000000ff177431 */ /* 0x000fe200000001ff */
[----:B------:R-:W2:Y:S01]  /*0550*/  LDCU UR9, c[0x0][0x3a4] ;  /* 0x00007480ff0977ac */ /* 0x000ea20008000800 */
[----:B-1----:R-:W-:Y:S02]  /*0560*/  UISETP.GE.U32.AND UP0, UPT, UR10, 0x10, UPT ;  /* 0x000000100a00788c */ /* 0x002fe4000bf06070 */
[----:B--2---:R-:W-:Y:S02]  /*0570*/  IMAD R22, R13, UR9, R6 ;  /* 0x000000090d167c24 */ /* 0x004fe4000f8e0206 */
[----:B0-----:R-:W-:Y:S01]  /*0580*/  IMAD R21, R20, R15, UR5 ;  /* 0x0000000514157e24 */ /* 0x001fe2000f8e020f */
[----:B------:R-:W-:-:S06]  /*0590*/  UIADD3 UR5, UPT, UPT, UR5, 0x1, URZ ;  /* 0x0000000105057890 */ /* 0x000fcc000fffe0ff */
[----:B------:R-:W-:Y:S01]  /*05a0*/  ISETP.NE.AND P1, PT, R15, UR5, PT ;  /* 0x000000050f007c0c */ /* 0x000fe2000bf25270 */
[----:B------:R-:W-:-:S12]  /*05b0*/  BRA.U !UP0, `(.L_x_26) ;  /* 0x0000000508e47547 */ /* 0x000fd8000b800000 */
[----:B------:R-:W-:Y:S02]  /*05c0*/  MOV R23, RZ ;  /* 0x000000ff00177202 */ /* 0x000fe40000000f00 */
[----:B------:R-:W-:-:S07]  /*05d0*/  MOV R24, R10 ;  /* 0x0000000a00187202 */ /* 0x000fce0000000f00 */
.L_x_27:
[----:B------:R-:W0:Y:S01]  /*05e0*/  LDC.64 R16, c[0x0][0x380] ;  /* 0x0000e000ff107b82 */ /* 0x000e220000000a00 */
[----:B------:R-:W-:Y:S01]  /*05f0*/  IADD3 R15, PT, PT, R22, R23, RZ ;  /* 0x00000017160f7210 */ /* 0x000fe20007ffe0ff */
[----:B------:R-:W-:-:S06]  /*0600*/  IMAD R19, R21, UR10, R23 ;  /* 0x0000000a15137c24 */ /* 0x000fcc000f8e0217 */
[----:B------:R-:W1:Y:S01]  /*0610*/  LDC.64 R12, c[0x0][0x390] ;  /* 0x0000e400ff0c7b82 */ /* 0x000e620000000a00 */
[----:B0-----:R-:W-:-:S06]  /*0620*/  IMAD.WIDE.U32 R28, R15, 0x4, R16 ;  /* 0x000000040f1c7825 */ /* 0x001fcc00078e0010 */
[----:B------:R-:W2:Y:S01]  /*0630*/  LDG.E R28, desc[UR6][R28.64] ;  /* 0x000000061c1c7981 */ /* 0x000ea2000c1e1900 */
[----:B-1----:R-:W-:-:S06]  /*0640*/  IMAD.WIDE.U32 R26, R19, 0x4, R12 ;  /* 0x00000004131a7825 */ /* 0x002fcc00078e000c */
[----:B------:R-:W2:Y:S01]  /*0650*/  LDG.E R26, desc[UR6][R26.64] ;  /* 0x000000061a1a7981 */ /* 0x000ea2000c1e1900 */
[----:B------:R-:W-:Y:S02]  /*0660*/  IADD3 R25, PT, PT, R15, 0x1, RZ ;  /* 0x000000010f197810 */ /* 0x000fe40007ffe0ff */
[----:B------:R-:W-:Y:S01]  /*0670*/  IADD3 R14, PT, PT, R19, 0x1, RZ ;  /* 0x00000001130e7810 */ /* 0x000fe20007ffe0ff */
[----:B--2---:R-:W-:Y:S02]  /*0680*/  FFMA R3, R28, R26, R3 ;  /* 0x0000001a1c037223 */ /* 0x004fe40000000003 */
[----:B------:R-:W-:-:S04]  /*0690*/  IMAD.WIDE.U32 R28, R25, 0x4, R16 ;  /* 0x00000004191c7825 */ /* 0x000fc800078e0010 */
[----:B------:R-:W-:Y:S02]  /*06a0*/  IMAD.WIDE.U32 R26, R14, 0x4, R12 ;  /* 0x000000040e1a7825 */ /* 0x000fe400078e000c */
[----:B------:R0:W2:Y:S04]  /*06b0*/  LDG.E R14, desc[UR6][R28.64] ;  /* 0x000000061c0e7981 */ /* 0x0000a8000c1e1900 */
[----:B------:R-:W2:Y:S01]  /*06c0*/  LDG.E R18, desc[UR6][R26.64] ;  /* 0x000000061a127981 */ /* 0x000ea2000c1e1900 */
[----:B------:R-:W-:-:S05]  /*06d0*/  IADD3 R25, PT, PT, R15, 0x2, RZ ;  /* 0x000000020f197810 */ /* 0x000fca0007ffe0ff */
[----:B0-----:R-:W-:-:S04]  /*06e0*/  IMAD.WIDE.U32 R28, R25, 0x4, R16 ;  /* 0x00000004191c7825 */ /* 0x001fc800078e0010 */
[----:B--2---:R-:W-:Y:S01]  /*06f0*/  FFMA R3, R14, R18, R3 ;  /* 0x000000120e037223 */ /* 0x004fe20000000003 */
[----:B------:R-:W-:-:S05]  /*0700*/  IADD3 R14, PT, PT, R19, 0x2, RZ ;  /* 0x00000002130e7810 */ /* 0x000fca0007ffe0ff */
        /* <DEDUP_REMOVED lines=52> */
[----:B------:R-:W-:-:S04]  /*0a50*/  VIADD R25, R15, 0xa ;  /* 0x0000000a0f197836 */ /* 0x000fc80000000000 */
[----:B0-----:R-:W-:-:S04]  /*0a60*/  IMAD.WIDE.U32 R28, R25, 0x4, R16 ;  /* 0x00000004191c7825 */ /* 0x001fc800078e0010 */
[----:B--2---:R-:W-:Y:S01]  /*0a70*/  FFMA R3, R14, R18, R3 ;  /* 0x000000120e037223 */ /* 0x004fe20000000003 */
[----:B------:R-:W-:-:S05]  /*0a80*/  IADD3 R14, PT, PT, R19, 0xa, RZ ;  /* 0x0000000a130e7810 */ /* 0x000fca0007ffe0ff */
[----:B------:R-:W-:Y:S02]  /*0a90*/  IMAD.WIDE.U32 R26, R14, 0x4, R12 ;  /* 0x000000040e1a7825 */ /* 0x000fe400078e000c */
[----:B------:R-:W2:Y:S04]  /*0aa0*/  LDG.E R14, desc[UR6][R28.64] ;  /* 0x000000061c0e7981 */ /* 0x000ea8000c1e1900 */
[----:B------:R0:W2:Y:S01]  /*0ab0*/  LDG.E R18, desc[UR6][R26.64] ;  /* 0x000000061a127981 */ /* 0x0000a2000c1e1900 */
        /* <DEDUP_REMOVED lines=13> */
[----:B------:R1:W2:Y:S01]  /*0b90*/  LDG.E R18, desc[UR6][R28.64] ;  /* 0x000000061c127981 */ /* 0x0002a2000c1e1900 */
[----:B------:R-:W-:-:S05]  /*0ba0*/  IADD3 R25, PT, PT, R15, 0xd, RZ ;  /* 0x0000000d0f197810 */ /* 0x000fca0007ffe0ff */
[----:B0-----:R-:W-:Y:S01]  /*0bb0*/  IMAD.WIDE.U32 R26, R25, 0x4, R16 ;  /* 0x00000004191a7825 */ /* 0x001fe200078e0010 */
[----:B------:R-:W-:-:S05]  /*0bc0*/  IADD3 R25, PT, PT, R19, 0xd, RZ ;  /* 0x0000000d13197810 */ /* 0x000fca0007ffe0ff */
[----:B-1----:R-:W-:Y:S01]  /*0bd0*/  IMAD.WIDE.U32 R28, R25, 0x4, R12 ;  /* 0x00000004191c7825 */ /* 0x002fe200078e000c */
[----:B------:R-:W3:Y:S04]  /*0be0*/  LDG.E R26, desc[UR6][R26.64] ;  /* 0x000000061a1a7981 */ /* 0x000ee8000c1e1900 */
[----:B------:R-:W3:Y:S01]  /*0bf0*/  LDG.E R25, desc[UR6][R28.64] ;  /* 0x000000061c197981 */ /* 0x000ee2000c1e1900 */
[----:B--2---:R-:W-:Y:S01]  /*0c00*/  FFMA R3, R14, R18, R3 ;  /* 0x000000120e037223 */ /* 0x004fe20000000003 */
[C---:B------:R-:W-:Y:S02]  /*0c10*/  IADD3 R14, PT, PT, R15.reuse, 0xe, RZ ;  /* 0x0000000e0f0e7810 */ /* 0x040fe40007ffe0ff */
[----:B------:R-:W-:-:S03]  /*0c20*/  IADD3 R18, PT, PT, R15, 0xf, RZ ;  /* 0x0000000f0f127810 */ /* 0x000fc60007ffe0ff */
[----:B------:R-:W-:-:S04]  /*0c30*/  IMAD.WIDE.U32 R14, R14, 0x4, R16 ;  /* 0x000000040e0e7825 */ /* 0x000fc800078e0010 */
[----:B------:R-:W-:Y:S01]  /*0c40*/  IMAD.WIDE.U32 R16, R18, 0x4, R16 ;  /* 0x0000000412107825 */ /* 0x000fe200078e0010 */
[C---:B------:R-:W-:Y:S01]  /*0c50*/  IADD3 R18, PT, PT, R19.reuse, 0xe, RZ ;  /* 0x0000000e13127810 */ /* 0x040fe20007ffe0ff */
[----:B------:R0:W2:Y:S04]  /*0c60*/  LDG.E R14, desc[UR6][R14.64] ;  /* 0x000000060e0e7981 */ /* 0x0000a8000c1e1900 */
[----:B------:R-:W4:Y:S01]  /*0c70*/  LDG.E R16, desc[UR6][R16.64] ;  /* 0x0000000610107981 */ /* 0x000f22000c1e1900 */
[----:B0-----:R-:W-:Y:S01]  /*0c80*/  IADD3 R15, PT, PT, R19, 0xf, RZ ;  /* 0x0000000f130f7810 */ /* 0x001fe20007ffe0ff */
[----:B------:R-:W-:-:S04]  /*0c90*/  IMAD.WIDE.U32 R18, R18, 0x4, R12 ;  /* 0x0000000412127825 */ /* 0x000fc800078e000c */
[----:B------:R-:W-:Y:S02]  /*0ca0*/  IMAD.WIDE.U32 R12, R15, 0x4, R12 ;  /* 0x000000040f0c7825 */ /* 0x000fe400078e000c */
[----:B------:R-:W2:Y:S04]  /*0cb0*/  LDG.E R18, desc[UR6][R18.64] ;  /* 0x0000000612127981 */ /* 0x000ea8000c1e1900 */
[----:B------:R-:W4:Y:S01]  /*0cc0*/  LDG.E R12, desc[UR6][R12.64] ;  /* 0x000000060c0c7981 */ /* 0x000f22000c1e1900 */
[----:B------:R-:W-:-:S04]  /*0cd0*/  IADD3 R24, PT, PT, R24, 0x10, RZ ;  /* 0x0000001018187810 */ /* 0x000fc80007ffe0ff */
[----:B------:R-:W-:Y:S01]  /*0ce0*/  ISETP.NE.AND P2, PT, R24, RZ, PT ;  /* 0x000000ff1800720c */ /* 0x000fe20003f45270 */
[----:B---3--:R-:W-:Y:S01]  /*0cf0*/  FFMA R3, R26, R25, R3 ;  /* 0x000000191a037223 */ /* 0x008fe20000000003 */
[----:B------:R-:W-:-:S03]  /*0d00*/  IADD3 R23, PT, PT, R23, 0x10, RZ ;  /* 0x0000001017177810 */ /* 0x000fc60007ffe0ff */
[----:B--2---:R-:W-:-:S04]  /*0d10*/  FFMA R3, R14, R18, R3 ;  /* 0x000000120e037223 */ /* 0x004fc80000000003 */
[----:B----4-:R-:W-:-:S04]  /*0d20*/  FFMA R3, R16, R12, R3 ;  /* 0x0000000c10037223 */ /* 0x010fc80000000003 */
[----:B------:R-:W-:Y:S05]  /*0d30*/  @P2 BRA `(.L_x_27) ;  /* 0xfffffff800282947 */ /* 0x000fea000383ffff */
[----:B------:R-:W-:-:S07]  /*0d40*/  MOV R23, R7 ;  /* 0x0000000700177202 */ /* 0x000fce0000000f00 */
.L_x_26:
        /* <DEDUP_REMOVED lines=8> */
[----:B------:R-:W-:-:S06]  /*0dd0*/  IMAD R27, R21, UR10, R23 ;  /* 0x0000000a151b7c24 */ /* 0x000fcc000f8e0217 */
[----:B------:R-:W1:Y:S01]  /*0de0*/  LDC.64 R12, c[0x0][0x390] ;  /* 0x0000e400ff0c7b82 */ /* 0x000e620000000a00 */
[----:B0-----:R-:W-:-:S06]  /*0df0*/  IMAD.WIDE.U32 R18, R25, 0x4, R14 ;  /* 0x0000000419127825 */ /* 0x001fcc00078e000e */
[----:B------:R0:W2:Y:S01]  /*0e00*/  LDG.E R18, desc[UR6][R18.64] ;  /* 0x0000000612127981 */ /* 0x0000a2000c1e1900 */
[----:B-1----:R-:W-:-:S06]  /*0e10*/  IMAD.WIDE.U32 R16, R27, 0x4, R12 ;  /* 0x000000041b107825 */ /* 0x002fcc00078e000c */
[----:B------:R-:W2:Y:S01]  /*0e20*/  LDG.E R16, desc[UR6][R16.64] ;  /* 0x0000000610107981 */ /* 0x000ea2000c1e1900 */
[C---:B------:R-:W-:Y:S02]  /*0e30*/  IADD3 R29, PT, PT, R25.reuse, 0x1, RZ ;  /* 0x00000001191d7810 */ /* 0x040fe40007ffe0ff */
[----:B------:R-:W-:Y:S02]  /*0e40*/  IADD3 R28, PT, PT, R25, 0x2, RZ ;  /* 0x00000002191c7810 */ /* 0x000fe40007ffe0ff */
[----:B0-----:R-:W-:Y:S01]  /*0e50*/  IADD3 R19, PT, PT, R27, 0x1, RZ ;  /* 0x000000011b137810 */ /* 0x001fe20007ffe0ff */
[----:B--2---:R-:W-:Y:S01]  /*0e60*/  FFMA R3, R18, R16, R3 ;  /* 0x0000001012037223 */ /* 0x004fe20000000003 */
[----:B------:R-:W-:-:S04]  /*0e70*/  IMAD.WIDE.U32 R16, R29, 0x4, R14 ;  /* 0x000000041d107825 */ /* 0x000fc800078e000e */
[----:B------:R-:W-:Y:S01]  /*0e80*/  IMAD.WIDE.U32 R28, R28, 0x4, R14 ;  /* 0x000000041c1c7825 */ /* 0x000fe200078e000e */
[----:B------:R-:W2:Y:S04]  /*0e90*/  LDG.E R24, desc[UR6][R16.64] ;  /* 0x0000000610187981 */ /* 0x000ea8000c1e1900 */
[----:B------:R0:W3:Y:S02]  /*0ea0*/  LDG.E R26, desc[UR6][R28.64] ;  /* 0x000000061c1a7981 */ /* 0x0000e4000c1e1900 */
[----:B0-----:R-:W-:Y:S01]  /*0eb0*/  IMAD.WIDE.U32 R28, R19, 0x4, R12 ;  /* 0x00000004131c7825 */ /* 0x001fe200078e000c */
[----:B------:R-:W-:-:S05]  /*0ec0*/  IADD3 R19, PT, PT, R27, 0x2, RZ ;  /* 0x000000021b137810 */ /* 0x000fca0007ffe0ff */
[----:B------:R-:W-:Y:S01]  /*0ed0*/  IMAD.WIDE.U32 R18, R19, 0x4, R12 ;  /* 0x0000000413127825 */ /* 0x000fe200078e000c */
[----:B------:R-:W2:Y:S05]  /*0ee0*/  LDG.E R28, desc[UR6][R28.64] ;  /* 0x000000061c1c7981 */ /* 0x000eaa000c1e1900 */
[----:B------:R-:W3:Y:S01]  /*0ef0*/  LDG.E R18, desc[UR6][R18.64] ;  /* 0x0000000612127981 */ /* 0x000ee2000c1e1900 */
[----:B------:R-:W-:-:S05]  /*0f00*/  IADD3 R17, PT, PT, R25, 0x4, RZ ;  /* 0x0000000419117810 */ /* 0x000fca0007ffe0ff */
[----:B------:R-:W-:-:S06]  /*0f10*/  IMAD.WIDE.U32 R16, R17, 0x4, R14 ;  /* 0x0000000411107825 */ /* 0x000fcc00078e000e */
[----:B------:R0:W4:Y:S02]  /*0f20*/  LDG.E R16, desc[UR6][R16.64] ;  /* 0x0000000610107981 */ /* 0x000124000c1e1900 */
[----:B0-----:R-:W-:Y:S01]  /*0f30*/  IADD3 R17, PT, PT, R27, 0x4, RZ ;  /* 0x000000041b117810 */ /* 0x001fe20007ffe0ff */
[----:B--2---:R-:W-:Y:S01]  /*0f40*/  FFMA R3, R24, R28, R3 ;  /* 0x0000001c18037223 */ /* 0x004fe20000000003 */
[----:B------:R-:W-:-:S03]  /*0f50*/  IADD3 R24, PT, PT, R25, 0x3, RZ ;  /* 0x0000000319187810 */ /* 0x000fc60007ffe0ff */
[----:B---3--:R-:W-:Y:S01]  /*0f60*/  FFMA R3, R26, R18, R3 ;  /* 0x000000121a037223 */ /* 0x008fe20000000003 */
[----:B------:R-:W-:Y:S02]  /*0f70*/  VIADD R26, R27, 0x3 ;  /* 0x000000031b1a7836 */ /* 0x000fe40000000000 */
[----:B------:R-:W-:-:S04]  /*0f80*/  IMAD.WIDE.U32 R18, R24, 0x4, R14 ;  /* 0x0000000418127825 */ /* 0x000fc800078e000e */
[--C-:B------:R-:W-:Y:S01]  /*0f90*/  IMAD.WIDE.U32 R28, R26, 0x4, R12.reuse ;  /* 0x000000041a1c7825 */ /* 0x100fe200078e000c */
[----:B------:R-:W2:Y:S04]  /*0fa0*/  LDG.E R24, desc[UR6][R18.64] ;  /* 0x0000000612187981 */ /* 0x000ea8000c1e1900 */
[----:B------:R0:W2:Y:S02]  /*0fb0*/  LDG.E R26, desc[UR6][R28.64] ;  /* 0x000000061c1a7981 */ /* 0x0000a4000c1e1900 */
[----:B0-----:R-:W-:-:S06]  /*0fc0*/  IMAD.WIDE.U32 R28, R17, 0x4, R12 ;  /* 0x00000004111c7825 */ /* 0x001fcc00078e000c */
[----:B------:R0:W4:Y:S02]  /*0fd0*/  LDG.E R28, desc[UR6][R28.64] ;  /* 0x000000061c1c7981 */ /* 0x000124000c1e1900 */
[----:B0-----:R-:W-:Y:S01]  /*0fe0*/  IADD3 R29, PT, PT, R27, 0x6, RZ ;  /* 0x000000061b1d7810 */ /* 0x001fe20007ffe0ff */
[----:B--2---:R-:W-:Y:S01]  /*0ff0*/  FFMA R3, R24, R26, R3 ;  /* 0x0000001a18037223 */ /* 0x004fe20000000003 */
[C---:B------:R-:W-:Y:S02]  /*1000*/  IADD3 R24, PT, PT, R25.reuse, 0x5, RZ ;  /* 0x0000000519187810 */ /* 0x040fe40007ffe0ff */
[C---:B------:R-:W-:Y:S02]  /*1010*/  IADD3 R26, PT, PT, R25.reuse, 0x6, RZ ;  /* 0x00000006191a7810 */ /* 0x040fe40007ffe0ff */
[----:B------:R-:W-:Y:S01]  /*1020*/  IADD3 R25, PT, PT, R25, 0x7, RZ ;  /* 0x0000000719197810 */ /* 0x000fe20007ffe0ff */
[----:B------:R-:W-:-:S06]  /*1030*/  IMAD.WIDE.U32 R18, R24, 0x4, R14 ;  /* 0x0000000418127825 */ /* 0x000fcc00078e000e */
[----:B------:R-:W2:Y:S01]  /*1040*/  LDG.E R18, desc[UR6][R18.64] ;  /* 0x0000000612127981 */ /* 0x000ea2000c1e1900 */
[----:B----4-:R-:W-:Y:S01]  /*1050*/  FFMA R3, R16, R28, R3 ;  /* 0x0000001c10037223 */ /* 0x010fe20000000003 */
[----:B------:R-:W-:-:S04]  /*1060*/  IMAD.WIDE.U32 R16, R26, 0x4, R14 ;  /* 0x000000041a107825 */ /* 0x000fc800078e000e */
[----:B------:R-:W-:Y:S01]  /*1070*/  IMAD.WIDE.U32 R14, R25, 0x4, R14 ;  /* 0x00000004190e7825 */ /* 0x000fe200078e000e */
[C---:B------:R-:W-:Y:S01]  /*1080*/  IADD3 R25, PT, PT, R27.reuse, 0x5, RZ ;  /* 0x000000051b197810 */ /* 0x040fe20007ffe0ff */
[----:B------:R-:W3:Y:S01]  /*1090*/  LDG.E R16, desc[UR6][R16.64] ;  /* 0x0000000610107981 */ /* 0x000ee2000c1e1900 */
[----:B------:R-:W-:-:S03]  /*10a0*/  IADD3 R28, PT, PT, R27, 0x7, RZ ;  /* 0x000000071b1c7810 */ /* 0x000fc60007ffe0ff */
[--C-:B------:R-:W-:Y:S01]  /*10b0*/  IMAD.WIDE.U32 R24, R25, 0x4, R12.reuse ;  /* 0x0000000419187825 */ /* 0x100fe200078e000c */
[----:B------:R-:W4:Y:S03]  /*10c0*/  LDG.E R14, desc[UR6][R14.64] ;  /* 0x000000060e0e7981 */ /* 0x000f26000c1e1900 */
[--C-:B------:R-:W-:Y:S02]  /*10d0*/  IMAD.WIDE.U32 R26, R29, 0x4, R12.reuse ;  /* 0x000000041d1a7825 */ /* 0x100fe400078e000c */
[----:B------:R-:W2:Y:S02]  /*10e0*/  LDG.E R24, desc[UR6][R24.64] ;  /* 0x0000000618187981 */ /* 0x000ea4000c1e1900 */
[----:B------:R-:W-:Y:S02]  /*10f0*/  IMAD.WIDE.U32 R12, R28, 0x4, R12 ;  /* 0x000000041c0c7825 */ /* 0x000fe400078e000c */
[----:B------:R-:W3:Y:S04]  /*1100*/  LDG.E R26, desc[UR6][R26.64] ;  /* 0x000000061a1a7981 */ /* 0x000ee8000c1e1900 */
[----:B------:R-:W4:Y:S01]  /*1110*/  LDG.E R12, desc[UR6][R12.64] ;  /* 0x000000060c0c7981 */ /* 0x000f22000c1e1900 */
[----:B------:R-:W-:Y:S01]  /*1120*/  IADD3 R23, PT, PT, R23, 0x8, RZ ;  /* 0x0000000817177810 */ /* 0x000fe20007ffe0ff */
[----:B--2---:R-:W-:-:S04]  /*1130*/  FFMA R3, R18, R24, R3 ;  /* 0x0000001812037223 */ /* 0x004fc80000000003 */
[----:B---3--:R-:W-:-:S04]  /*1140*/  FFMA R3, R16, R26, R3 ;  /* 0x0000001a10037223 */ /* 0x008fc80000000003 */
[----:B----4-:R-:W-:-:S07]  /*1150*/  FFMA R3, R14, R12, R3 ;  /* 0x0000000c0e037223 */ /* 0x010fce0000000003 */
.L_x_29:
        /* <DEDUP_REMOVED lines=14> */
[C---:B------:R-:W-:Y:S02]  /*1240*/  IADD3 R24, PT, PT, R25.reuse, 0x2, RZ ;  /* 0x0000000219187810 */ /* 0x040fe40007ffe0ff */
[----:B------:R-:W-:Y:S01]  /*1250*/  IADD3 R28, PT, PT, R25, 0x3, RZ ;  /* 0x00000003191c7810 */ /* 0x000fe20007ffe0ff */
[----:B------:R-:W-:-:S04]  /*1260*/  IMAD.WIDE.U32 R26, R27, 0x4, R18 ;  /* 0x000000041b1a7825 */ /* 0x000fc800078e0012 */
[--C-:B------:R-:W-:Y:S01]  /*1270*/  IMAD.WIDE.U32 R24, R24, 0x4, R18.reuse ;  /* 0x0000000418187825 */ /* 0x100fe200078e0012 */
[C---:B0-----:R-:W-:Y:S01]  /*1280*/  IADD3 R17, PT, PT, R29.reuse, 0x2, RZ ;  /* 0x000000021d117810 */ /* 0x041fe20007ffe0ff */
[----:B------:R-:W3:Y:S02]  /*1290*/  LDG.E R26, desc[UR6][R26.64] ;  /* 0x000000061a1a7981 */ /* 0x000ee4000c1e1900 */
[----:B------:R-:W-:Y:S01]  /*12a0*/  IMAD.WIDE.U32 R18, R28, 0x4, R18 ;  /* 0x000000041c127825 */ /* 0x000fe200078e0012 */
[C---:B------:R-:W-:Y:S01]  /*12b0*/  IADD3 R28, PT, PT, R29.reuse, 0x1, RZ ;  /* 0x000000011d1c7810 */ /* 0x040fe20007ffe0ff */
[----:B------:R-:W4:Y:S01]  /*12c0*/  LDG.E R24, desc[UR6][R24.64] ;  /* 0x0000000618187981 */ /* 0x000f22000c1e1900 */
[----:B------:R-:W-:-:S03]  /*12d0*/  IADD3 R29, PT, PT, R29, 0x3, RZ ;  /* 0x000000031d1d7810 */ /* 0x000fc60007ffe0ff */
[----:B------:R-:W5:Y:S01]  /*12e0*/  LDG.E R18, desc[UR6][R18.64] ;  /* 0x0000000612127981 */ /* 0x000f62000c1e1900 */
[----:B--2---:R-:W-:Y:S01]  /*12f0*/  FFMA R3, R16, R12, R3 ;  /* 0x0000000c10037223 */ /* 0x004fe20000000003 */
[----:B------:R-:W-:-:S04]  /*1300*/  IMAD.WIDE.U32 R12, R28, 0x4, R14 ;  /* 0x000000041c0c7825 */ /* 0x000fc800078e000e */
[--C-:B------:R-:W-:Y:S02]  /*1310*/  IMAD.WIDE.U32 R16, R17, 0x4, R14.reuse ;  /* 0x0000000411107825 */ /* 0x100fe400078e000e */
[----:B------:R-:W3:Y:S02]  /*1320*/  LDG.E R12, desc[UR6][R12.64] ;  /* 0x000000060c0c7981 */ /* 0x000ee4000c1e1900 */
[----:B------:R-:W-:Y:S02]  /*1330*/  IMAD.WIDE.U32 R14, R29, 0x4, R14 ;  /* 0x000000041d0e7825 */ /* 0x000fe400078e000e */
[----:B------:R-:W4:Y:S04]  /*1340*/  LDG.E R16, desc[UR6][R16.64] ;  /* 0x0000000610107981 */ /* 0x000f28000c1e1900 */
[----:B------:R-:W5:Y:S01]  /*1350*/  LDG.E R14, desc[UR6][R14.64] ;  /* 0x000000060e0e7981 */ /* 0x000f62000c1e1900 */
[----:B------:R-:W-:Y:S01]  /*1360*/  IADD3 R23, PT, PT, R23, 0x4, RZ ;  /* 0x0000000417177810 */ /* 0x000fe20007ffe0ff */
[----:B---3--:R-:W-:-:S04]  /*1370*/  FFMA R3, R26, R12, R3 ;  /* 0x0000000c1a037223 */ /* 0x008fc80000000003 */
[----:B----4-:R-:W-:-:S04]  /*1380*/  FFMA R3, R24, R16, R3 ;  /* 0x0000001018037223 */ /* 0x010fc80000000003 */
[----:B-----5:R-:W-:-:S07]  /*1390*/  FFMA R3, R18, R14, R3 ;  /* 0x0000000e12037223 */ /* 0x020fce0000000003 */
.L_x_30:
[----:B------:R-:W-:Y:S05]  /*13a0*/  @!P3 BRA `(.L_x_28) ;  /* 0x000000000068b947 */ /* 0x000fea0003800000 */
        /* <DEDUP_REMOVED lines=26> */
.L_x_28:
[----:B------:R-:W-:Y:S05]  /*1550*/  @P1 BRA `(.L_x_31) ;  /* 0xffffffec00ec1947 */ /* 0x000fea000383ffff */
[----:B------:R-:W-:Y:S05]  /*1560*/  @P0 BRA `(.L_x_32) ;  /* 0xffffffec00cc0947 */ /* 0x000fea000383ffff */
.L_x_25:
[----:B------:R-:W0:Y:S08]  /*1570*/  LDC.64 R4, c[0x0][0x398] ;  /* 0x0000e600ff047b82 */ /* 0x000e300000000a00 */
[----:B------:R-:W1:Y:S01]  /*1580*/  LDC.64 R6, c[0x0][0x388] ;  /* 0x0000e200ff067b82 */ /* 0x000e620000000a00 */
[----:B0-----:R-:W-:-:S06]  /*1590*/  IMAD.WIDE R4, R2, 0x4, R4 ;  /* 0x0000000402047825 */ /* 0x001fcc00078e0204 */
[----:B------:R-:W2:Y:S01]  /*15a0*/  LDG.E R4, desc[UR6][R4.64] ;  /* 0x0000000604047981 */ /* 0x000ea2000c1e1900 */
[----:B-1----:R-:W-:-:S04]  /*15b0*/  IMAD.WIDE R6, R0, 0x4, R6 ;  /* 0x0000000400067825 */ /* 0x002fc800078e0206 */
[----:B--2---:R-:W-:-:S05]  /*15c0*/  FADD R3, R4, R3 ;  /* 0x0000000304037221 */ /* 0x004fca0000000000 */
[----:B------:R-:W-:Y:S01]  /*15d0*/  STG.E desc[UR6][R6.64], R3 ;  /* 0x0000000306007986 */ /* 0x000fe2000c101906 */
[----:B------:R-:W-:Y:S05]  /*15e0*/  EXIT ;  /* 0x000000000000794d */ /* 0x000fea0003800000 */
.L_x_33:
        /* <DEDUP_REMOVED lines=9> */
.L_x_37:


//--------------------- .nv.shared.reserved.0     --------------------------
	.section	.nv.shared.reserved.0,"aw",@nobits
	.weak		__nv_reservedSMEM_offset_0_alias
	.size		__nv_reservedSMEM_offset_0_alias, 0, 64
	.other		__nv_reservedSMEM_offset_0_alias,@"STO_CUDA_RESERVED_SHARED STV_DEFAULT"
__nv_reservedSMEM_offset_0_alias:
	.zero		0
	.zero		64


//--------------------- .nv.constant0.backward_bias --------------------------
	.section	.nv.constant0.backward_bias,"a",@progbits
	.sectionflags	@""
	.align	4
.nv.constant0.backward_bias:
	.zero		924


//--------------------- .nv.constant0.backward_kernel --------------------------
	.section	.nv.constant0.backward_kernel,"a",@progbits
	.sectionflags	@""
	.align	4
.nv.constant0.backward_kernel:
	.zero		952


//--------------------- .nv.constant0.backward_input --------------------------
	.section	.nv.constant0.backward_input,"a",@progbits
	.sectionflags	@""
	.align	4
.nv.constant0.backward_input:
	.zero		952


//--------------------- .nv.constant0.forward     --------------------------
	.section	.nv.constant0.forward,"a",@progbits
	.sectionflags	@""
	.align	4
.nv.constant0.forward:
	.zero		960


//--------------------- SYMBOLS --------------------------

	.type		.nv.reservedSmem.offset0,@object
	.size		.nv.reservedSmem.offset0,0x4
